	.target	sm_90a

	.elftype	@"ET_EXEC"


//--------------------- .note.nv.tkinfo           --------------------------
	.section	.note.nv.tkinfo,"",@"SHT_NOTE"
	.sectionflags	@"SHF_NOTE_NV_TKINFO"
	.tkinfo
        /*0018*/ 	.word	0x00000002
        /*0030*/ 	.string	""
        /*0030*/ 	.string	"ptxas"
        /*0030*/ 	.string	"Cuda compilation tools, release 13.0, V13.0.88"
        /*0030*/ 	.string	"Build cuda_13.0.r13.0/compiler.36424714_0"
        /*0030*/ 	.string	"-arch sm_90a -m 64 "



//--------------------- .note.nv.cuinfo           --------------------------
	.section	.note.nv.cuinfo,"",@"SHT_NOTE"
	.sectionflags	@"SHF_NOTE_NV_CUINFO"
        /*0018*/ 	.short	0x0002
        /*001a*/ 	.short	0x005a
        /*001c*/ 	.short	0x0082
	.zero		2


//--------------------- .nv.info                  --------------------------
	.section	.nv.info,"",@"SHT_CUDA_INFO"
	.align	4


	//----- nvinfo : EIATTR_REGCOUNT
	.align		4
        /*0000*/ 	.byte	0x04, 0x2f
        /*0002*/ 	.short	(.L_15 - .L_14)
	.align		4
.L_14:
        /*0004*/ 	.word	index@(_ZN7cutlass13device_kernelINS_4gemm6kernel13GemmUniversalIN4cute5tupleIJiiiiEEENS1_10collective13CollectiveMmaINS1_34MainloopSm90TmaGmmaWarpSpecializedILi4ENS5_IJNS4_1CILi1EEENSA_ILi4EEESB_EEENS1_35KernelTmaWarpSpecializedCooperativeEEENS5_IJNSA_ILi256EEENSA_ILi128EEENSA_ILi32EEEEEENS_10tfloat32_tENS5_IJlSB_lEEESK_SL_NS4_8TiledMMAINS4_8MMA_AtomIJNS4_4SM904GMMA30MMA_64x128x8_F32TF32TF32_SS_TNILNSP_7ScaleInE1ELSR_1EEEEEENS4_6LayoutINS5_IJNSA_ILi2EEESB_SB_EEENS5_IJSB_NSA_ILi0EEESX_EEEEENS5_IJNS4_10UnderscoreES10_S10_EEEEENS4_23SM90_TMA_LOAD_MULTICASTENS4_14ComposedLayoutINS4_7SwizzleILi3ELi4ELi3EEENS4_18smem_ptr_flag_bitsILi32EEENSU_INS5_IJNSA_ILi8EEESI_EEENS5_IJSI_SB_EEEEEEEvNS4_8identityENS4_13SM90_TMA_LOADES1D_vS1E_EENS_8epilogue10collective6detail29Sm90TmaWarpSpecializedAdapterINS1I_15DefaultEpilogueISK_SL_SL_NS1H_6thread17LinearCombinationISK_Li1EffLNS1M_9ScaleType4KindE0ELNS_15FloatRoundStyleE2ESK_EENS1_15EpilogueDefaultEEEEEvvEEEEvNT_6ParamsE)
        /*0008*/ 	.word	0x000000a8


	//----- nvinfo : EIATTR_FRAME_SIZE
	.align		4
.L_15:
        /*000c*/ 	.byte	0x04, 0x11
        /*000e*/ 	.short	(.L_17 - .L_16)
	.align		4
.L_16:
        /*0010*/ 	.word	index@(_ZN7cutlass13device_kernelINS_4gemm6kernel13GemmUniversalIN4cute5tupleIJiiiiEEENS1_10collective13CollectiveMmaINS1_34MainloopSm90TmaGmmaWarpSpecializedILi4ENS5_IJNS4_1CILi1EEENSA_ILi4EEESB_EEENS1_35KernelTmaWarpSpecializedCooperativeEEENS5_IJNSA_ILi256EEENSA_ILi128EEENSA_ILi32EEEEEENS_10tfloat32_tENS5_IJlSB_lEEESK_SL_NS4_8TiledMMAINS4_8MMA_AtomIJNS4_4SM904GMMA30MMA_64x128x8_F32TF32TF32_SS_TNILNSP_7ScaleInE1ELSR_1EEEEEENS4_6LayoutINS5_IJNSA_ILi2EEESB_SB_EEENS5_IJSB_NSA_ILi0EEESX_EEEEENS5_IJNS4_10UnderscoreES10_S10_EEEEENS4_23SM90_TMA_LOAD_MULTICASTENS4_14ComposedLayoutINS4_7SwizzleILi3ELi4ELi3EEENS4_18smem_ptr_flag_bitsILi32EEENSU_INS5_IJNSA_ILi8EEESI_EEENS5_IJSI_SB_EEEEEEEvNS4_8identityENS4_13SM90_TMA_LOADES1D_vS1E_EENS_8epilogue10collective6detail29Sm90TmaWarpSpecializedAdapterINS1I_15DefaultEpilogueISK_SL_SL_NS1H_6thread17LinearCombinationISK_Li1EffLNS1M_9ScaleType4KindE0ELNS_15FloatRoundStyleE2ESK_EENS1_15EpilogueDefaultEEEEEvvEEEEvNT_6ParamsE)
        /*0014*/ 	.word	0x00000000


	//----- nvinfo : EIATTR_MIN_STACK_SIZE
	.align		4
.L_17:
        /*0018*/ 	.byte	0x04, 0x12
        /*001a*/ 	.short	(.L_19 - .L_18)
	.align		4
.L_18:
        /*001c*/ 	.word	index@(_ZN7cutlass13device_kernelINS_4gemm6kernel13GemmUniversalIN4cute5tupleIJiiiiEEENS1_10collective13CollectiveMmaINS1_34MainloopSm90TmaGmmaWarpSpecializedILi4ENS5_IJNS4_1CILi1EEENSA_ILi4EEESB_EEENS1_35KernelTmaWarpSpecializedCooperativeEEENS5_IJNSA_ILi256EEENSA_ILi128EEENSA_ILi32EEEEEENS_10tfloat32_tENS5_IJlSB_lEEESK_SL_NS4_8TiledMMAINS4_8MMA_AtomIJNS4_4SM904GMMA30MMA_64x128x8_F32TF32TF32_SS_TNILNSP_7ScaleInE1ELSR_1EEEEEENS4_6LayoutINS5_IJNSA_ILi2EEESB_SB_EEENS5_IJSB_NSA_ILi0EEESX_EEEEENS5_IJNS4_10UnderscoreES10_S10_EEEEENS4_23SM90_TMA_LOAD_MULTICASTENS4_14ComposedLayoutINS4_7SwizzleILi3ELi4ELi3EEENS4_18smem_ptr_flag_bitsILi32EEENSU_INS5_IJNSA_ILi8EEESI_EEENS5_IJSI_SB_EEEEEEEvNS4_8identityENS4_13SM90_TMA_LOADES1D_vS1E_EENS_8epilogue10collective6detail29Sm90TmaWarpSpecializedAdapterINS1I_15DefaultEpilogueISK_SL_SL_NS1H_6thread17LinearCombinationISK_Li1EffLNS1M_9ScaleType4KindE0ELNS_15FloatRoundStyleE2ESK_EENS1_15EpilogueDefaultEEEEEvvEEEEvNT_6ParamsE)
        /*0020*/ 	.word	0x00000000
.L_19:


//--------------------- .nv.compat                --------------------------
	.section	.nv.compat,"",@"SHT_CUDA_COMPAT_INFO"
	.align	4
        /*0000*/ 	.byte	0x02, 0x09, 0x01, 0x00, 0x02, 0x02, 0x04, 0x00, 0x02, 0x05, 0x05, 0x00, 0x03, 0x07, 0x01, 0x01
        /*0010*/ 	.byte	0x02, 0x03, 0x01, 0x00, 0x02, 0x06, 0x01, 0x00, 0x04, 0x0b, 0x08, 0x00, 0x00, 0x00, 0x00, 0x00
        /*0020*/ 	.byte	0x00, 0x00, 0x00, 0x00


//--------------------- .nv.info._ZN7cutlass13device_kernelINS_4gemm6kernel13GemmUniversalIN4cute5tupleIJiiiiEEENS1_10collective13CollectiveMmaINS1_34MainloopSm90TmaGmmaWarpSpecializedILi4ENS5_IJNS4_1CILi1EEENSA_ILi4EEESB_EEENS1_35KernelTmaWarpSpecializedCooperativeEEENS5_IJNSA_ILi256EEENSA_ILi128EEENSA_ILi32EEEEEENS_10tfloat32_tENS5_IJlSB_lEEESK_SL_NS4_8TiledMMAINS4_8MMA_AtomIJNS4_4SM904GMMA30MMA_64x128x8_F32TF32TF32_SS_TNILNSP_7ScaleInE1ELSR_1EEEEEENS4_6LayoutINS5_IJNSA_ILi2EEESB_SB_EEENS5_IJSB_NSA_ILi0EEESX_EEEEENS5_IJNS4_10UnderscoreES10_S10_EEEEENS4_23SM90_TMA_LOAD_MULTICASTENS4_14ComposedLayoutINS4_7SwizzleILi3ELi4ELi3EEENS4_18smem_ptr_flag_bitsILi32EEENSU_INS5_IJNSA_ILi8EEESI_EEENS5_IJSI_SB_EEEEEEEvNS4_8identityENS4_13SM90_TMA_LOADES1D_vS1E_EENS_8epilogue10collective6detail29Sm90TmaWarpSpecializedAdapterINS1I_15DefaultEpilogueISK_SL_SL_NS1H_6thread17LinearCombinationISK_Li1EffLNS1M_9ScaleType4KindE0ELNS_15FloatRoundStyleE2ESK_EENS1_15EpilogueDefaultEEEEEvvEEEEvNT_6ParamsE --------------------------
	.section	.nv.info._ZN7cutlass13device_kernelINS_4gemm6kernel13GemmUniversalIN4cute5tupleIJiiiiEEENS1_10collective13CollectiveMmaINS1_34MainloopSm90TmaGmmaWarpSpecializedILi4ENS5_IJNS4_1CILi1EEENSA_ILi4EEESB_EEENS1_35KernelTmaWarpSpecializedCooperativeEEENS5_IJNSA_ILi256EEENSA_ILi128EEENSA_ILi32EEEEEENS_10tfloat32_tENS5_IJlSB_lEEESK_SL_NS4_8TiledMMAINS4_8MMA_AtomIJNS4_4SM904GMMA30MMA_64x128x8_F32TF32TF32_SS_TNILNSP_7ScaleInE1ELSR_1EEEEEENS4_6LayoutINS5_IJNSA_ILi2EEESB_SB_EEENS5_IJSB_NSA_ILi0EEESX_EEEEENS5_IJNS4_10UnderscoreES10_S10_EEEEENS4_23SM90_TMA_LOAD_MULTICASTENS4_14ComposedLayoutINS4_7SwizzleILi3ELi4ELi3EEENS4_18smem_ptr_flag_bitsILi32EEENSU_INS5_IJNSA_ILi8EEESI_EEENS5_IJSI_SB_EEEEEEEvNS4_8identityENS4_13SM90_TMA_LOADES1D_vS1E_EENS_8epilogue10collective6detail29Sm90TmaWarpSpecializedAdapterINS1I_15DefaultEpilogueISK_SL_SL_NS1H_6thread17LinearCombinationISK_Li1EffLNS1M_9ScaleType4KindE0ELNS_15FloatRoundStyleE2ESK_EENS1_15EpilogueDefaultEEEEEvvEEEEvNT_6ParamsE,"",@"SHT_CUDA_INFO"
	.sectionflags	@""
	.align	4


	//----- nvinfo : EIATTR_CUDA_API_VERSION
	.align		4
        /*0000*/ 	.byte	0x04, 0x37
        /*0002*/ 	.short	(.L_21 - .L_20)
.L_20:
        /*0004*/ 	.word	0x00000082


	//----- nvinfo : EIATTR_KPARAM_INFO
	.align		4
.L_21:
        /*0008*/ 	.byte	0x04, 0x17
        /*000a*/ 	.short	(.L_23 - .L_22)
.L_22:
        /*000c*/ 	.word	0x00000000
        /*0010*/ 	.short	0x0000
        /*0012*/ 	.short	0x0070
        /*0014*/ 	.byte	0x00, 0xf0, 0x01, 0x10


	//----- nvinfo : EIATTR_SPARSE_MMA_MASK
	.align		4
.L_23:
        /*0018*/ 	.byte	0x03, 0x50
        /*001a*/ 	.short	0x0000


	//----- nvinfo : EIATTR_MAXREG_COUNT
	.align		4
        /*001c*/ 	.byte	0x03, 0x1b
        /*001e*/ 	.short	0x00a8


	//----- nvinfo : EIATTR_NUM_BARRIERS
	.align		4
        /*0020*/ 	.byte	0x02, 0x4c
        /*0022*/ 	.byte	0x01
	.zero		1


	//----- nvinfo : EIATTR_EXTERNS
	.align		4
        /*0024*/ 	.byte	0x04, 0x0f
        /*0026*/ 	.short	(.L_25 - .L_24)


	//   ....[0]....
	.align		4
.L_24:
        /*0028*/ 	.word	index@(__assertfail)


	//----- nvinfo : EIATTR_MERCURY_ISA_VERSION
	.align		4
.L_25:
        /*002c*/ 	.byte	0x03, 0x5f
        /*002e*/ 	.short	0x0101


	//----- nvinfo : EIATTR_INT_WARP_WIDE_INSTR_OFFSETS
	.align		4
        /*0030*/ 	.byte	0x04, 0x31
        /*0032*/ 	.short	(.L_27 - .L_26)


	//   ....[0]....
.L_26:
        /*0034*/ 	.word	0x00000420


	//   ....[1]....
        /*0038*/ 	.word	0x00000440


	//   ....[2]....
        /*003c*/ 	.word	0x00000610


	//   ....[3]....
        /*0040*/ 	.word	0x00001ee0


	//----- nvinfo : EIATTR_COOP_GROUP_MASK_REGIDS
	.align		4
.L_27:
        /*0044*/ 	.byte	0x04, 0x29
        /*0046*/ 	.short	(.L_29 - .L_28)


	//   ....[0]....
.L_28:
        /*0048*/ 	.word	0xffffffff


	//   ....[1]....
        /*004c*/ 	.word	0xffffffff


	//   ....[2]....
        /*0050*/ 	.word	0xffffffff


	//   ....[3]....
        /*0054*/ 	.word	0xffffffff


	//   ....[4]....
        /*0058*/ 	.word	0xffffffff


	//   ....[5]....
        /*005c*/ 	.word	0xffffffff


	//----- nvinfo : EIATTR_COOP_GROUP_INSTR_OFFSETS
	.align		4
.L_29:
        /*0060*/ 	.byte	0x04, 0x28
        /*0062*/ 	.short	(.L_31 - .L_30)


	//   ....[0]....
.L_30:
        /*0064*/ 	.word	0x00000060


	//   ....[1]....
        /*0068*/ 	.word	0x00000070


	//   ....[2]....
        /*006c*/ 	.word	0x00000130


	//   ....[3]....
        /*0070*/ 	.word	0x000002d0


	//   ....[4]....
        /*0074*/ 	.word	0x00000780


	//   ....[5]....
        /*0078*/ 	.word	0x000011d0


	//----- nvinfo : EIATTR_REG_RECONFIG
	.align		4
.L_31:
        /*007c*/ 	.byte	0x01, 0x54
	.zero		2


	//----- nvinfo : EIATTR_SYSCALL_OFFSETS
	.align		4
        /*0080*/ 	.byte	0x04, 0x46
        /*0082*/ 	.short	(.L_33 - .L_32)


	//   ....[0]....
.L_32:
        /*0084*/ 	.word	0x00001390


	//----- nvinfo : EIATTR_MBARRIER_INSTR_OFFSETS
	.align		4
.L_33:
        /*0088*/ 	.byte	0x04, 0x39
        /*008a*/ 	.short	(.L_35 - .L_34)


	//   ....[0]....
.L_34:
        /*008c*/ 	.word	0x00000230
        /*0090*/ 	.word	0x000000ff
        /*0094*/ 	.word	0x00000000
        /*0098*/ 	.short	0x0100
        /*009a*/ 	.byte	0x08
	.zero		1


	//   ....[1]....
        /*009c*/ 	.word	0x00000240
        /*00a0*/ 	.word	0x000000ff
        /*00a4*/ 	.word	0x00000020
        /*00a8*/ 	.short	0x0100
        /*00aa*/ 	.byte	0x08
	.zero		1


	//   ....[2]....
        /*00ac*/ 	.word	0x00000250
        /*00b0*/ 	.word	0x000000ff
        /*00b4*/ 	.word	0x00000008
        /*00b8*/ 	.short	0x0100
        /*00ba*/ 	.byte	0x08
	.zero		1


	//   ....[3]....
        /*00bc*/ 	.word	0x00000260
        /*00c0*/ 	.word	0x000000ff
        /*00c4*/ 	.word	0x00000028
        /*00c8*/ 	.short	0x0100
        /*00ca*/ 	.byte	0x08
	.zero		1


	//   ....[4]....
        /*00cc*/ 	.word	0x00000270
        /*00d0*/ 	.word	0x000000ff
        /*00d4*/ 	.word	0x00000010
        /*00d8*/ 	.short	0x0100
        /*00da*/ 	.byte	0x08
	.zero		1


	//   ....[5]....
        /*00dc*/ 	.word	0x00000280
        /*00e0*/ 	.word	0x000000ff
        /*00e4*/ 	.word	0x00000030
        /*00e8*/ 	.short	0x0100
        /*00ea*/ 	.byte	0x08
	.zero		1


	//   ....[6]....
        /*00ec*/ 	.word	0x00000290
        /*00f0*/ 	.word	0x000000ff
        /*00f4*/ 	.word	0x00000018
        /*00f8*/ 	.short	0x0100
        /*00fa*/ 	.byte	0x08
	.zero		1


	//   ....[7]....
        /*00fc*/ 	.word	0x000002a0
        /*0100*/ 	.word	0x000000ff
        /*0104*/ 	.word	0x00000038
        /*0108*/ 	.short	0x0100
        /*010a*/ 	.byte	0x08
	.zero		1


	//   ....[8]....
        /*010c*/ 	.word	0x00000690
        /*0110*/ 	.word	0x000000ff
        /*0114*/ 	.word	0x00000050
        /*0118*/ 	.short	0x0100
        /*011a*/ 	.byte	0x06
	.zero		1


	//   ....[9]....
        /*011c*/ 	.word	0x00000720
        /*0120*/ 	.word	0x000000ff
        /*0124*/ 	.word	0x00000058
        /*0128*/ 	.short	0x0100
        /*012a*/ 	.byte	0x06
	.zero		1


	//   ....[10]....
        /*012c*/ 	.word	0x00001450
        /*0130*/ 	.word	0x00000003
        /*0134*/ 	.word	0x00000000
        /*0138*/ 	.short	0x010a
        /*013a*/ 	.byte	0x3f
	.zero		1


	//   ....[11]....
        /*013c*/ 	.word	0x00001490
        /*0140*/ 	.word	0x00000003
        /*0144*/ 	.word	0x00000000
        /*0148*/ 	.short	0x010a
        /*014a*/ 	.byte	0x3f
	.zero		1


	//   ....[12]....
        /*014c*/ 	.word	0x000019a0
        /*0150*/ 	.word	0x00000005
        /*0154*/ 	.word	0x00000000
        /*0158*/ 	.short	0x010a
        /*015a*/ 	.byte	0x3f
	.zero		1


	//   ....[13]....
        /*015c*/ 	.word	0x000019e0
        /*0160*/ 	.word	0x00000005
        /*0164*/ 	.word	0x00000000
        /*0168*/ 	.short	0x010a
        /*016a*/ 	.byte	0x3f
	.zero		1


	//   ....[14]....
        /*016c*/ 	.word	0x00001d80
        /*0170*/ 	.word	0x00000005
        /*0174*/ 	.word	0x00000000
        /*0178*/ 	.short	0x0101
        /*017a*/ 	.byte	0x3f
	.zero		1


	//   ....[15]....
        /*017c*/ 	.word	0x00001f60
        /*0180*/ 	.word	0x00000003
        /*0184*/ 	.word	0x00000000
        /*0188*/ 	.short	0x0101
        /*018a*/ 	.byte	0x3f
	.zero		1


	//   ....[16]....
        /*018c*/ 	.word	0x0000b3e0
        /*0190*/ 	.word	0x00000016
        /*0194*/ 	.word	0x00000020
        /*0198*/ 	.short	0x010a
        /*019a*/ 	.byte	0x3f
	.zero		1


	//   ....[17]....
        /*019c*/ 	.word	0x0000b7b0
        /*01a0*/ 	.word	0x00000005
        /*01a4*/ 	.word	0x00000058
        /*01a8*/ 	.short	0x0101
        /*01aa*/ 	.byte	0x3f
	.zero		1


	//   ....[18]....
        /*01ac*/ 	.word	0x0000bec0
        /*01b0*/ 	.word	0x00000007
        /*01b4*/ 	.word	0x00000000
        /*01b8*/ 	.short	0x010a
        /*01ba*/ 	.byte	0x3f
	.zero		1


	//   ....[19]....
        /*01bc*/ 	.word	0x0000bf40
        /*01c0*/ 	.word	0x00000008
        /*01c4*/ 	.word	0x00000000
        /*01c8*/ 	.short	0x010a
        /*01ca*/ 	.byte	0x3f
	.zero		1


	//   ....[20]....
        /*01cc*/ 	.word	0x0000bfd0
        /*01d0*/ 	.word	0x0000000b
        /*01d4*/ 	.word	0x00000000
        /*01d8*/ 	.short	0x010a
        /*01da*/ 	.byte	0x3f
	.zero		1


	//   ....[21]....
        /*01dc*/ 	.word	0x0000c060
        /*01e0*/ 	.word	0x00000003
        /*01e4*/ 	.word	0x00000000
        /*01e8*/ 	.short	0x010a
        /*01ea*/ 	.byte	0x3f
	.zero		1


	//   ....[22]....
        /*01ec*/ 	.word	0x0000c0c0
        /*01f0*/ 	.word	0x00000003
        /*01f4*/ 	.word	0x00000000
        /*01f8*/ 	.short	0x010a
        /*01fa*/ 	.byte	0x3f
	.zero		1


	//   ....[23]....
        /*01fc*/ 	.word	0x0000c110
        /*0200*/ 	.word	0x00000005
        /*0204*/ 	.word	0x00000000
        /*0208*/ 	.short	0x010a
        /*020a*/ 	.byte	0x3f
	.zero		1


	//   ....[24]....
        /*020c*/ 	.word	0x0000c1e0
        /*0210*/ 	.word	0x00000016
        /*0214*/ 	.word	0x00000020
        /*0218*/ 	.short	0x010a
        /*021a*/ 	.byte	0x3f
	.zero		1


	//   ....[25]....
        /*021c*/ 	.word	0x0000c2b0
        /*0220*/ 	.word	0x00000007
        /*0224*/ 	.word	0x00000000
        /*0228*/ 	.short	0x010a
        /*022a*/ 	.byte	0x3f
	.zero		1


	//   ....[26]....
        /*022c*/ 	.word	0x0000c300
        /*0230*/ 	.word	0x00000008
        /*0234*/ 	.word	0x00000000
        /*0238*/ 	.short	0x010a
        /*023a*/ 	.byte	0x3f
	.zero		1


	//   ....[27]....
        /*023c*/ 	.word	0x0000c350
        /*0240*/ 	.word	0x0000000b
        /*0244*/ 	.word	0x00000000
        /*0248*/ 	.short	0x010a
        /*024a*/ 	.byte	0x3f
	.zero		1


	//----- nvinfo : EIATTR_NUM_MBARRIERS
	.align		4
.L_35:
        /*024c*/ 	.byte	0x03, 0x38
        /*024e*/ 	.short	0x000a


	//----- nvinfo : EIATTR_EXIT_INSTR_OFFSETS
	.align		4
        /*0250*/ 	.byte	0x04, 0x1c
        /*0252*/ 	.short	(.L_37 - .L_36)


	//   ....[0]....
.L_36:
        /*0254*/ 	.word	0x000008e0


	//   ....[1]....
        /*0258*/ 	.word	0x00001100


	//   ....[2]....
        /*025c*/ 	.word	0x0000ab00


	//   ....[3]....
        /*0260*/ 	.word	0x0000b060


	//   ....[4]....
        /*0264*/ 	.word	0x0000c0b0


	//----- nvinfo : EIATTR_MAX_THREADS
	.align		4
.L_37:
        /*0268*/ 	.byte	0x04, 0x05
        /*026a*/ 	.short	(.L_39 - .L_38)
.L_38:
        /*026c*/ 	.word	0x00000180
        /*0270*/ 	.word	0x00000001
        /*0274*/ 	.word	0x00000001


	//----- nvinfo : EIATTR_CRS_STACK_SIZE
	.align		4
.L_39:
        /*0278*/ 	.byte	0x04, 0x1e
        /*027a*/ 	.short	(.L_41 - .L_40)
.L_40:
        /*027c*/ 	.word	0x00000000


	//----- nvinfo : EIATTR_CBANK_PARAM_SIZE
	.align		4
.L_41:
        /*0280*/ 	.byte	0x03, 0x19
        /*0282*/ 	.short	0x0470


	//----- nvinfo : EIATTR_PARAM_CBANK
	.align		4
        /*0284*/ 	.byte	0x04, 0x0a
        /*0286*/ 	.short	(.L_43 - .L_42)
	.align		4
.L_42:
        /*0288*/ 	.word	index@(.nv.constant0._ZN7cutlass13device_kernelINS_4gemm6kernel13GemmUniversalIN4cute5tupleIJiiiiEEENS1_10collective13CollectiveMmaINS1_34MainloopSm90TmaGmmaWarpSpecializedILi4ENS5_IJNS4_1CILi1EEENSA_ILi4EEESB_EEENS1_35KernelTmaWarpSpecializedCooperativeEEENS5_IJNSA_ILi256EEENSA_ILi128EEENSA_ILi32EEEEEENS_10tfloat32_tENS5_IJlSB_lEEESK_SL_NS4_8TiledMMAINS4_8MMA_AtomIJNS4_4SM904GMMA30MMA_64x128x8_F32TF32TF32_SS_TNILNSP_7ScaleInE1ELSR_1EEEEEENS4_6LayoutINS5_IJNSA_ILi2EEESB_SB_EEENS5_IJSB_NSA_ILi0EEESX_EEEEENS5_IJNS4_10UnderscoreES10_S10_EEEEENS4_23SM90_TMA_LOAD_MULTICASTENS4_14ComposedLayoutINS4_7SwizzleILi3ELi4ELi3EEENS4_18smem_ptr_flag_bitsILi32EEENSU_INS5_IJNSA_ILi8EEESI_EEENS5_IJSI_SB_EEEEEEEvNS4_8identityENS4_13SM90_TMA_LOADES1D_vS1E_EENS_8epilogue10collective6detail29Sm90TmaWarpSpecializedAdapterINS1I_15DefaultEpilogueISK_SL_SL_NS1H_6thread17LinearCombinationISK_Li1EffLNS1M_9ScaleType4KindE0ELNS_15FloatRoundStyleE2ESK_EENS1_15EpilogueDefaultEEEEEvvEEEEvNT_6ParamsE)
        /*028c*/ 	.short	0x0210
        /*028e*/ 	.short	0x0470


	//----- nvinfo : EIATTR_SW_WAR
	.align		4
.L_43:
        /*0290*/ 	.byte	0x04, 0x36
        /*0292*/ 	.short	(.L_45 - .L_44)
.L_44:
        /*0294*/ 	.word	0x00000008
.L_45:


//--------------------- .nv.callgraph             --------------------------
	.section	.nv.callgraph,"",@"SHT_CUDA_CALLGRAPH"
	.align	4
	.sectionentsize	8
	.align		4
        /*0000*/ 	.word	0x00000000
	.align		4
        /*0004*/ 	.word	0xffffffff
	.align		4
        /*0008*/ 	.word	index@(_ZN7cutlass13device_kernelINS_4gemm6kernel13GemmUniversalIN4cute5tupleIJiiiiEEENS1_10collective13CollectiveMmaINS1_34MainloopSm90TmaGmmaWarpSpecializedILi4ENS5_IJNS4_1CILi1EEENSA_ILi4EEESB_EEENS1_35KernelTmaWarpSpecializedCooperativeEEENS5_IJNSA_ILi256EEENSA_ILi128EEENSA_ILi32EEEEEENS_10tfloat32_tENS5_IJlSB_lEEESK_SL_NS4_8TiledMMAINS4_8MMA_AtomIJNS4_4SM904GMMA30MMA_64x128x8_F32TF32TF32_SS_TNILNSP_7ScaleInE1ELSR_1EEEEEENS4_6LayoutINS5_IJNSA_ILi2EEESB_SB_EEENS5_IJSB_NSA_ILi0EEESX_EEEEENS5_IJNS4_10UnderscoreES10_S10_EEEEENS4_23SM90_TMA_LOAD_MULTICASTENS4_14ComposedLayoutINS4_7SwizzleILi3ELi4ELi3EEENS4_18smem_ptr_flag_bitsILi32EEENSU_INS5_IJNSA_ILi8EEESI_EEENS5_IJSI_SB_EEEEEEEvNS4_8identityENS4_13SM90_TMA_LOADES1D_vS1E_EENS_8epilogue10collective6detail29Sm90TmaWarpSpecializedAdapterINS1I_15DefaultEpilogueISK_SL_SL_NS1H_6thread17LinearCombinationISK_Li1EffLNS1M_9ScaleType4KindE0ELNS_15FloatRoundStyleE2ESK_EENS1_15EpilogueDefaultEEEEEvvEEEEvNT_6ParamsE)
	.align		4
        /*000c*/ 	.word	index@(__assertfail)
	.align		4
        /*0010*/ 	.word	0x00000000
	.align		4
        /*0014*/ 	.word	0xfffffffe
	.align		4
        /*0018*/ 	.word	0x00000000
	.align		4
        /*001c*/ 	.word	0xfffffffd
	.align		4
        /*0020*/ 	.word	0x00000000
	.align		4
        /*0024*/ 	.word	0xfffffffc


//--------------------- .nv.constant4             --------------------------
	.section	.nv.constant4,"a",@progbits
	.align	8
	.align		8
.nv.constant4:
        /*0000*/ 	.dword	__assertfail
	.align		8
        /*0008*/ 	.dword	__unnamed_1
	.align		8
        /*0010*/ 	.dword	_ZN40_INTERNAL_1b0ff5b4_4_k_cu_1ef46932_192274cuda3std3__45__cpo5beginE
	.align		8
        /*0018*/ 	.dword	_ZN40_INTERNAL_1b0ff5b4_4_k_cu_1ef46932_192274cuda3std3__45__cpo3endE
	.align		8
        /*0020*/ 	.dword	_ZN40_INTERNAL_1b0ff5b4_4_k_cu_1ef46932_192274cuda3std3__45__cpo6cbeginE
	.align		8
        /*0028*/ 	.dword	_ZN40_INTERNAL_1b0ff5b4_4_k_cu_1ef46932_192274cuda3std3__45__cpo4cendE
	.align		8
        /*0030*/ 	.dword	_ZN40_INTERNAL_1b0ff5b4_4_k_cu_1ef46932_192274cuda3std3__442_GLOBAL__N__1b0ff5b4_4_k_cu_1ef46932_192276ignoreE
	.align		8
        /*0038*/ 	.dword	_ZN40_INTERNAL_1b0ff5b4_4_k_cu_1ef46932_192274cuda3std3__419piecewise_constructE
	.align		8
        /*0040*/ 	.dword	_ZN40_INTERNAL_1b0ff5b4_4_k_cu_1ef46932_192274cuda3std3__48in_placeE
	.align		8
        /*0048*/ 	.dword	_ZN40_INTERNAL_1b0ff5b4_4_k_cu_1ef46932_192274cuda3std6ranges3__45__cpo4swapE
	.align		8
        /*0050*/ 	.dword	_ZN40_INTERNAL_1b0ff5b4_4_k_cu_1ef46932_192274cuda3std6ranges3__45__cpo9iter_moveE
	.align		8
        /*0058*/ 	.dword	_ZN40_INTERNAL_1b0ff5b4_4_k_cu_1ef46932_192274cute7productE
	.align		8
        /*0060*/ 	.dword	_ZN40_INTERNAL_1b0ff5b4_4_k_cu_1ef46932_192274cute1_E
	.align		8
        /*0068*/ 	.dword	$str$22
	.align		8
        /*0070*/ 	.dword	$str$23


//--------------------- .text._ZN7cutlass13device_kernelINS_4gemm6kernel13GemmUniversalIN4cute5tupleIJiiiiEEENS1_10collective13CollectiveMmaINS1_34MainloopSm90TmaGmmaWarpSpecializedILi4ENS5_IJNS4_1CILi1EEENSA_ILi4EEESB_EEENS1_35KernelTmaWarpSpecializedCooperativeEEENS5_IJNSA_ILi256EEENSA_ILi128EEENSA_ILi32EEEEEENS_10tfloat32_tENS5_IJlSB_lEEESK_SL_NS4_8TiledMMAINS4_8MMA_AtomIJNS4_4SM904GMMA30MMA_64x128x8_F32TF32TF32_SS_TNILNSP_7ScaleInE1ELSR_1EEEEEENS4_6LayoutINS5_IJNSA_ILi2EEESB_SB_EEENS5_IJSB_NSA_ILi0EEESX_EEEEENS5_IJNS4_10UnderscoreES10_S10_EEEEENS4_23SM90_TMA_LOAD_MULTICASTENS4_14ComposedLayoutINS4_7SwizzleILi3ELi4ELi3EEENS4_18smem_ptr_flag_bitsILi32EEENSU_INS5_IJNSA_ILi8EEESI_EEENS5_IJSI_SB_EEEEEEEvNS4_8identityENS4_13SM90_TMA_LOADES1D_vS1E_EENS_8epilogue10collective6detail29Sm90TmaWarpSpecializedAdapterINS1I_15DefaultEpilogueISK_SL_SL_NS1H_6thread17LinearCombinationISK_Li1EffLNS1M_9ScaleType4KindE0ELNS_15FloatRoundStyleE2ESK_EENS1_15EpilogueDefaultEEEEEvvEEEEvNT_6ParamsE --------------------------
	.section	.text._ZN7cutlass13device_kernelINS_4gemm6kernel13GemmUniversalIN4cute5tupleIJiiiiEEENS1_10collective13CollectiveMmaINS1_34MainloopSm90TmaGmmaWarpSpecializedILi4ENS5_IJNS4_1CILi1EEENSA_ILi4EEESB_EEENS1_35KernelTmaWarpSpecializedCooperativeEEENS5_IJNSA_ILi256EEENSA_ILi128EEENSA_ILi32EEEEEENS_10tfloat32_tENS5_IJlSB_lEEESK_SL_NS4_8TiledMMAINS4_8MMA_AtomIJNS4_4SM904GMMA30MMA_64x128x8_F32TF32TF32_SS_TNILNSP_7ScaleInE1ELSR_1EEEEEENS4_6LayoutINS5_IJNSA_ILi2EEESB_SB_EEENS5_IJSB_NSA_ILi0EEESX_EEEEENS5_IJNS4_10UnderscoreES10_S10_EEEEENS4_23SM90_TMA_LOAD_MULTICASTENS4_14ComposedLayoutINS4_7SwizzleILi3ELi4ELi3EEENS4_18smem_ptr_flag_bitsILi32EEENSU_INS5_IJNSA_ILi8EEESI_EEENS5_IJSI_SB_EEEEEEEvNS4_8identityENS4_13SM90_TMA_LOADES1D_vS1E_EENS_8epilogue10collective6detail29Sm90TmaWarpSpecializedAdapterINS1I_15DefaultEpilogueISK_SL_SL_NS1H_6thread17LinearCombinationISK_Li1EffLNS1M_9ScaleType4KindE0ELNS_15FloatRoundStyleE2ESK_EENS1_15EpilogueDefaultEEEEEvvEEEEvNT_6ParamsE,"ax",@progbits
	.align	128
.text._ZN7cutlass13device_kernelINS_4gemm6kernel13GemmUniversalIN4cute5tupleIJiiiiEEENS1_10collective13CollectiveMmaINS1_34MainloopSm90TmaGmmaWarpSpecializedILi4ENS5_IJNS4_1CILi1EEENSA_ILi4EEESB_EEENS1_35KernelTmaWarpSpecializedCooperativeEEENS5_IJNSA_ILi256EEENSA_ILi128EEENSA_ILi32EEEEEENS_10tfloat32_tENS5_IJlSB_lEEESK_SL_NS4_8TiledMMAINS4_8MMA_AtomIJNS4_4SM904GMMA30MMA_64x128x8_F32TF32TF32_SS_TNILNSP_7ScaleInE1ELSR_1EEEEEENS4_6LayoutINS5_IJNSA_ILi2EEESB_SB_EEENS5_IJSB_NSA_ILi0EEESX_EEEEENS5_IJNS4_10UnderscoreES10_S10_EEEEENS4_23SM90_TMA_LOAD_MULTICASTENS4_14ComposedLayoutINS4_7SwizzleILi3ELi4ELi3EEENS4_18smem_ptr_flag_bitsILi32EEENSU_INS5_IJNSA_ILi8EEESI_EEENS5_IJSI_SB_EEEEEEEvNS4_8identityENS4_13SM90_TMA_LOADES1D_vS1E_EENS_8epilogue10collective6detail29Sm90TmaWarpSpecializedAdapterINS1I_15DefaultEpilogueISK_SL_SL_NS1H_6thread17LinearCombinationISK_Li1EffLNS1M_9ScaleType4KindE0ELNS_15FloatRoundStyleE2ESK_EENS1_15EpilogueDefaultEEEEEvvEEEEvNT_6ParamsE:
        .type           _ZN7cutlass13device_kernelINS_4gemm6kernel13GemmUniversalIN4cute5tupleIJiiiiEEENS1_10collective13CollectiveMmaINS1_34MainloopSm90TmaGmmaWarpSpecializedILi4ENS5_IJNS4_1CILi1EEENSA_ILi4EEESB_EEENS1_35KernelTmaWarpSpecializedCooperativeEEENS5_IJNSA_ILi256EEENSA_ILi128EEENSA_ILi32EEEEEENS_10tfloat32_tENS5_IJlSB_lEEESK_SL_NS4_8TiledMMAINS4_8MMA_AtomIJNS4_4SM904GMMA30MMA_64x128x8_F32TF32TF32_SS_TNILNSP_7ScaleInE1ELSR_1EEEEEENS4_6LayoutINS5_IJNSA_ILi2EEESB_SB_EEENS5_IJSB_NSA_ILi0EEESX_EEEEENS5_IJNS4_10UnderscoreES10_S10_EEEEENS4_23SM90_TMA_LOAD_MULTICASTENS4_14ComposedLayoutINS4_7SwizzleILi3ELi4ELi3EEENS4_18smem_ptr_flag_bitsILi32EEENSU_INS5_IJNSA_ILi8EEESI_EEENS5_IJSI_SB_EEEEEEEvNS4_8identityENS4_13SM90_TMA_LOADES1D_vS1E_EENS_8epilogue10collective6detail29Sm90TmaWarpSpecializedAdapterINS1I_15DefaultEpilogueISK_SL_SL_NS1H_6thread17LinearCombinationISK_Li1EffLNS1M_9ScaleType4KindE0ELNS_15FloatRoundStyleE2ESK_EENS1_15EpilogueDefaultEEEEEvvEEEEvNT_6ParamsE,@function
        .size           _ZN7cutlass13device_kernelINS_4gemm6kernel13GemmUniversalIN4cute5tupleIJiiiiEEENS1_10collective13CollectiveMmaINS1_34MainloopSm90TmaGmmaWarpSpecializedILi4ENS5_IJNS4_1CILi1EEENSA_ILi4EEESB_EEENS1_35KernelTmaWarpSpecializedCooperativeEEENS5_IJNSA_ILi256EEENSA_ILi128EEENSA_ILi32EEEEEENS_10tfloat32_tENS5_IJlSB_lEEESK_SL_NS4_8TiledMMAINS4_8MMA_AtomIJNS4_4SM904GMMA30MMA_64x128x8_F32TF32TF32_SS_TNILNSP_7ScaleInE1ELSR_1EEEEEENS4_6LayoutINS5_IJNSA_ILi2EEESB_SB_EEENS5_IJSB_NSA_ILi0EEESX_EEEEENS5_IJNS4_10UnderscoreES10_S10_EEEEENS4_23SM90_TMA_LOAD_MULTICASTENS4_14ComposedLayoutINS4_7SwizzleILi3ELi4ELi3EEENS4_18smem_ptr_flag_bitsILi32EEENSU_INS5_IJNSA_ILi8EEESI_EEENS5_IJSI_SB_EEEEEEEvNS4_8identityENS4_13SM90_TMA_LOADES1D_vS1E_EENS_8epilogue10collective6detail29Sm90TmaWarpSpecializedAdapterINS1I_15DefaultEpilogueISK_SL_SL_NS1H_6thread17LinearCombinationISK_Li1EffLNS1M_9ScaleType4KindE0ELNS_15FloatRoundStyleE2ESK_EENS1_15EpilogueDefaultEEEEEvvEEEEvNT_6ParamsE,(.L_x_323 - _ZN7cutlass13device_kernelINS_4gemm6kernel13GemmUniversalIN4cute5tupleIJiiiiEEENS1_10collective13CollectiveMmaINS1_34MainloopSm90TmaGmmaWarpSpecializedILi4ENS5_IJNS4_1CILi1EEENSA_ILi4EEESB_EEENS1_35KernelTmaWarpSpecializedCooperativeEEENS5_IJNSA_ILi256EEENSA_ILi128EEENSA_ILi32EEEEEENS_10tfloat32_tENS5_IJlSB_lEEESK_SL_NS4_8TiledMMAINS4_8MMA_AtomIJNS4_4SM904GMMA30MMA_64x128x8_F32TF32TF32_SS_TNILNSP_7ScaleInE1ELSR_1EEEEEENS4_6LayoutINS5_IJNSA_ILi2EEESB_SB_EEENS5_IJSB_NSA_ILi0EEESX_EEEEENS5_IJNS4_10UnderscoreES10_S10_EEEEENS4_23SM90_TMA_LOAD_MULTICASTENS4_14ComposedLayoutINS4_7SwizzleILi3ELi4ELi3EEENS4_18smem_ptr_flag_bitsILi32EEENSU_INS5_IJNSA_ILi8EEESI_EEENS5_IJSI_SB_EEEEEEEvNS4_8identityENS4_13SM90_TMA_LOADES1D_vS1E_EENS_8epilogue10collective6detail29Sm90TmaWarpSpecializedAdapterINS1I_15DefaultEpilogueISK_SL_SL_NS1H_6thread17LinearCombinationISK_Li1EffLNS1M_9ScaleType4KindE0ELNS_15FloatRoundStyleE2ESK_EENS1_15EpilogueDefaultEEEEEvvEEEEvNT_6ParamsE)
        .other          _ZN7cutlass13device_kernelINS_4gemm6kernel13GemmUniversalIN4cute5tupleIJiiiiEEENS1_10collective13CollectiveMmaINS1_34MainloopSm90TmaGmmaWarpSpecializedILi4ENS5_IJNS4_1CILi1EEENSA_ILi4EEESB_EEENS1_35KernelTmaWarpSpecializedCooperativeEEENS5_IJNSA_ILi256EEENSA_ILi128EEENSA_ILi32EEEEEENS_10tfloat32_tENS5_IJlSB_lEEESK_SL_NS4_8TiledMMAINS4_8MMA_AtomIJNS4_4SM904GMMA30MMA_64x128x8_F32TF32TF32_SS_TNILNSP_7ScaleInE1ELSR_1EEEEEENS4_6LayoutINS5_IJNSA_ILi2EEESB_SB_EEENS5_IJSB_NSA_ILi0EEESX_EEEEENS5_IJNS4_10UnderscoreES10_S10_EEEEENS4_23SM90_TMA_LOAD_MULTICASTENS4_14ComposedLayoutINS4_7SwizzleILi3ELi4ELi3EEENS4_18smem_ptr_flag_bitsILi32EEENSU_INS5_IJNSA_ILi8EEESI_EEENS5_IJSI_SB_EEEEEEEvNS4_8identityENS4_13SM90_TMA_LOADES1D_vS1E_EENS_8epilogue10collective6detail29Sm90TmaWarpSpecializedAdapterINS1I_15DefaultEpilogueISK_SL_SL_NS1H_6thread17LinearCombinationISK_Li1EffLNS1M_9ScaleType4KindE0ELNS_15FloatRoundStyleE2ESK_EENS1_15EpilogueDefaultEEEEEvvEEEEvNT_6ParamsE,@"STO_CUDA_ENTRY STV_DEFAULT"
_ZN7cutlass13device_kernelINS_4gemm6kernel13GemmUniversalIN4cute5tupleIJiiiiEEENS1_10collective13CollectiveMmaINS1_34MainloopSm90TmaGmmaWarpSpecializedILi4ENS5_IJNS4_1CILi1EEENSA_ILi4EEESB_EEENS1_35KernelTmaWarpSpecializedCooperativeEEENS5_IJNSA_ILi256EEENSA_ILi128EEENSA_ILi32EEEEEENS_10tfloat32_tENS5_IJlSB_lEEESK_SL_NS4_8TiledMMAINS4_8MMA_AtomIJNS4_4SM904GMMA30MMA_64x128x8_F32TF32TF32_SS_TNILNSP_7ScaleInE1ELSR_1EEEEEENS4_6LayoutINS5_IJNSA_ILi2EEESB_SB_EEENS5_IJSB_NSA_ILi0EEESX_EEEEENS5_IJNS4_10UnderscoreES10_S10_EEEEENS4_23SM90_TMA_LOAD_MULTICASTENS4_14ComposedLayoutINS4_7SwizzleILi3ELi4ELi3EEENS4_18smem_ptr_flag_bitsILi32EEENSU_INS5_IJNSA_ILi8EEESI_EEENS5_IJSI_SB_EEEEEEEvNS4_8identityENS4_13SM90_TMA_LOADES1D_vS1E_EENS_8epilogue10collective6detail29Sm90TmaWarpSpecializedAdapterINS1I_15DefaultEpilogueISK_SL_SL_NS1H_6thread17LinearCombinationISK_Li1EffLNS1M_9ScaleType4KindE0ELNS_15FloatRoundStyleE2ESK_EENS1_15EpilogueDefaultEEEEEvvEEEEvNT_6ParamsE:
[----:B------:R-:W0:Y:S01]  /*0000*/  LDC R1, c[0x0][0x28] ;  /* 0x00000a00ff017b82 */ /* 0x000e220000000800 */
[----:B------:R-:W1:Y:S01]  /*0010*/  S2R R18, SR_TID.X ;  /* 0x0000000000127919 */ /* 0x000e620000002100 */
[----:B------:R-:W-:Y:S01]  /*0020*/  ELECT P0, URZ, PT ;  /* 0x00000000003f782f */ /* 0x000fe20003800000 */
[----:B------:R-:W-:Y:S01]  /*0030*/  BSSY B0, `(.L_x_0) ;  /* 0x000000f000007945 */ /* 0x000fe20003800000 */
[--C-:B-1----:R-:W-:Y:S02]  /*0040*/  SHF.R.U32.HI R0, RZ, 0x5, R18.reuse ;  /* 0x00000005ff007819 */ /* 0x102fe40000011612 */
[----:B------:R-:W-:-:S03]  /*0050*/  SHF.R.U32.HI R3, RZ, 0x7, R18 ;  /* 0x00000007ff037819 */ /* 0x000fc60000011612 */
[----:B------:R-:W1:Y:S04]  /*0060*/  SHFL.IDX PT, R2, R0, RZ, 0x1f ;  /* 0x00001fff00027589 */ /* 0x000e6800000e0000 */
[----:B------:R2:W3:Y:S01]  /*0070*/  SHFL.IDX PT, R5, R3, RZ, 0x1f ;  /* 0x00001fff03057589 */ /* 0x0004e200000e0000 */
[----:B-1----:R-:W-:-:S13]  /*0080*/  ISETP.NE.OR P0, PT, R2, RZ, !P0 ;  /* 0x000000ff0200720c */ /* 0x002fda0004705670 */
[----:B0-23--:R-:W-:Y:S05]  /*0090*/  @P0 BRA `(.L_x_1) ;  /* 0x0000000000200947 */ /* 0x00dfea0003800000 */
[----:B------:R-:W-:Y:S02]  /*00a0*/  ULDC.64 UR4, c[0x0][0x198] ;  /* 0x0000660000047ab9 */ /* 0x000fe40000000a00 */
[----:B------:R-:W-:Y:S02]  /*00b0*/  UIADD3 UR6, UP0, UR4, 0xf0, URZ ;  /* 0x000000f004067890 */ /* 0x000fe4000ff1e03f */
[----:B------:R-:W-:Y:S02]  /*00c0*/  UIADD3 UR4, UP1, UR4, 0x1f0, URZ ;  /* 0x000001f004047890 */ /* 0x000fe4000ff3e03f */
[----:B------:R-:W-:Y:S02]  /*00d0*/  UIADD3.X UR7, URZ, UR5, URZ, UP0, !UPT ;  /* 0x000000053f077290 */ /* 0x000fe400087fe43f */
[----:B------:R-:W-:-:S07]  /*00e0*/  UIADD3.X UR5, URZ, UR5, URZ, UP1, !UPT ;  /* 0x000000053f057290 */ /* 0x000fce0008ffe43f */
[----:B------:R0:W-:Y:S02]  /*00f0*/  UTMACCTL.PF [UR6] ;  /* 0x00000000060079b9 */ /* 0x0001e40008040000 */
[----:B------:R0:W-:Y:S02]  /*0100*/  UTMACCTL.PF [UR4] ;  /* 0x00000000040079b9 */ /* 0x0001e40008040000 */
[----:B0-----:R-:W-:Y:S01]  /*0110*/  NOP ;  /* 0x0000000000007918 */ /* 0x001fe20000000000 */
.L_x_1:
[----:B------:R-:W-:Y:S05]  /*0120*/  BSYNC B0 ;  /* 0x0000000000007941 */ /* 0x000fea0003800000 */
.L_x_0:
[----:B------:R-:W0:Y:S02]  /*0130*/  SHFL.IDX PT, R3, R0, RZ, 0x1f ;  /* 0x00001fff00037589 */ /* 0x000e2400000e0000 */
[----:B0-----:R-:W-:-:S13]  /*0140*/  ISETP.NE.AND P0, PT, R3, RZ, PT ;  /* 0x000000ff0300720c */ /* 0x001fda0003f05270 */
[----:B------:R-:W-:Y:S05]  /*0150*/  @P0 BRA `(.L_x_2) ;  /* 0x0000000000580947 */ /* 0x000fea0003800000 */
[----:B------:R-:W0:Y:S01]  /*0160*/  S2UR UR8, SR_CgaCtaId ;  /* 0x00000000000879c3 */ /* 0x000e220000008800 */
[----:B------:R-:W-:Y:S01]  /*0170*/  UMOV UR4, 0x400 ;  /* 0x0000040000047882 */ /* 0x000fe20000000000 */
[----:B------:R-:W-:Y:S01]  /*0180*/  UMOV UR5, 0x1 ;  /* 0x0000000100057882 */ /* 0x000fe20000000000 */
[----:B------:R-:W-:Y:S01]  /*0190*/  UMOV UR6, 0x8 ;  /* 0x0000000800067882 */ /* 0x000fe20000000000 */
[----:B------:R-:W-:Y:S01]  /*01a0*/  ELECT P0, URZ, PT ;  /* 0x00000000003f782f */ /* 0x000fe20003800000 */
[----:B------:R-:W-:-:S04]  /*01b0*/  UIADD3 UR6, -UR6, 0x100000, URZ ;  /* 0x0010000006067890 */ /* 0x000fc8000fffe13f */
[----:B------:R-:W-:Y:S02]  /*01c0*/  USHF.L.U32 UR7, UR6, 0xb, URZ ;  /* 0x0000000b06077899 */ /* 0x000fe4000800063f */
[----:B------:R-:W-:Y:S02]  /*01d0*/  USHF.L.U32 UR6, UR6, 0x1, URZ ;  /* 0x0000000106067899 */ /* 0x000fe4000800063f */
[----:B0-----:R-:W-:Y:S02]  /*01e0*/  ULEA UR8, UR8, UR4, 0x18 ;  /* 0x0000000408087291 */ /* 0x001fe4000f8ec03f */
[----:B------:R-:W-:-:S04]  /*01f0*/  UIADD3 UR4, -UR5, 0x100000, URZ ;  /* 0x0010000005047890 */ /* 0x000fc8000fffe13f */
[----:B------:R-:W-:Y:S02]  /*0200*/  USHF.L.U32 UR5, UR4, 0xb, URZ ;  /* 0x0000000b04057899 */ /* 0x000fe4000800063f */
[----:B------:R-:W-:Y:S01]  /*0210*/  USHF.L.U32 UR4, UR4, 0x1, URZ ;  /* 0x0000000104047899 */ /* 0x000fe2000800063f */
[----:B------:R-:W0:Y:S11]  /*0220*/  FENCE.VIEW.ASYNC.S ;  /* 0x00000000000073c6 */ /* 0x000e360000000000 */
[----:B0-----:R0:W1:Y:S01]  /*0230*/  SYNCS.EXCH.64 URZ, [UR8], UR4 ;  /* 0x00000004083f75b2 */ /* 0x0010620008000100 */
[----:B------:R0:W2:Y:S01]  /*0240*/  SYNCS.EXCH.64 URZ, [UR8+0x20], UR6 ;  /* 0x00002006083f75b2 */ /* 0x0000a20008000100 */
[----:B------:R0:W3:Y:S01]  /*0250*/  SYNCS.EXCH.64 URZ, [UR8+0x8], UR4 ;  /* 0x00000804083f75b2 */ /* 0x0000e20008000100 */
[----:B------:R0:W4:Y:S01]  /*0260*/  SYNCS.EXCH.64 URZ, [UR8+0x28], UR6 ;  /* 0x00002806083f75b2 */ /* 0x0001220008000100 */
[----:B------:R0:W0:Y:S01]  /*0270*/  SYNCS.EXCH.64 URZ, [UR8+0x10], UR4 ;  /* 0x00001004083f75b2 */ /* 0x0000220008000100 */
[----:B------:R0:W0:Y:S01]  /*0280*/  SYNCS.EXCH.64 URZ, [UR8+0x30], UR6 ;  /* 0x00003006083f75b2 */ /* 0x0000220008000100 */
[----:B------:R0:W0:Y:S01]  /*0290*/  SYNCS.EXCH.64 URZ, [UR8+0x18], UR4 ;  /* 0x00001804083f75b2 */ /* 0x0000220008000100 */
[----:B------:R0:W0:Y:S01]  /*02a0*/  SYNCS.EXCH.64 URZ, [UR8+0x38], UR6 ;  /* 0x00003806083f75b2 */ /* 0x0000220008000100 */
[----:B------:R-:W-:Y:S01]  /*02b0*/  NOP ;  /* 0x0000000000007918 */ /* 0x000fe20000000000 */
.L_x_2:
[----:B------:R-:W-:Y:S01]  /*02c0*/  SHF.R.S32.HI R7, RZ, 0x1f, R18 ;  /* 0x0000001fff077819 */ /* 0x000fe20000011412 */
[----:B------:R-:W5:Y:S01]  /*02d0*/  SHFL.IDX PT, R0, R0, RZ, 0x1f ;  /* 0x00001fff00007589 */ /* 0x000f6200000e0000 */
[----:B0-----:R-:W0:Y:S01]  /*02e0*/  S2UR UR8, SR_CTAID.X ;  /* 0x00000000000879c3 */ /* 0x001e220000002500 */
[----:B------:R-:W-:Y:S02]  /*02f0*/  ELECT P0, URZ, PT ;  /* 0x00000000003f782f */ /* 0x000fe40003800000 */
[----:B------:R-:W-:Y:S01]  /*0300*/  LEA.HI R7, R7, R18, RZ, 0x7 ;  /* 0x0000001207077211 */ /* 0x000fe200078f38ff */
[----:B------:R-:W1:Y:S01]  /*0310*/  S2R R4, SR_CTAID.Y ;  /* 0x0000000000047919 */ /* 0x000e620000002600 */
[----:B------:R-:W-:Y:S01]  /*0320*/  ULDC UR4, c[0x0][0x154] ;  /* 0x0000550000047ab9 */ /* 0x000fe20000000800 */
[----:B------:R-:W-:Y:S01]  /*0330*/  NOP ;  /* 0x0000000000007918 */ /* 0x000fe20000000000 */
[----:B------:R-:W-:Y:S01]  /*0340*/  LOP3.LUT R7, R7, 0xffffff80, RZ, 0xc0, !PT ;  /* 0xffffff8007077812 */ /* 0x000fe200078ec0ff */
[----:B------:R-:W-:Y:S01]  /*0350*/  NOP ;  /* 0x0000000000007918 */ /* 0x000fe20000000000 */
[----:B------:R-:W2:Y:S03]  /*0360*/  LDC R12, c[0x0][0x140] ;  /* 0x00005000ff0c7b82 */ /* 0x000ea60000000800 */
[----:B------:R-:W-:-:S05]  /*0370*/  IMAD.IADD R7, R18, 0x1, -R7 ;  /* 0x0000000112077824 */ /* 0x000fca00078e0a07 */
[----:B------:R-:W-:Y:S02]  /*0380*/  SHF.R.S32.HI R6, RZ, 0x1f, R7 ;  /* 0x0000001fff067819 */ /* 0x000fe40000011407 */
[----:B------:R-:W-:Y:S02]  /*0390*/  LOP3.LUT P2, RZ, R7, 0x7, RZ, 0xc0, !PT ;  /* 0x0000000707ff7812 */ /* 0x000fe4000784c0ff */
[----:B------:R-:W-:Y:S02]  /*03a0*/  LEA.HI R6, R6, R7, RZ, 0x3 ;  /* 0x0000000706067211 */ /* 0x000fe400078f18ff */
[----:B-----5:R-:W-:Y:S02]  /*03b0*/  ISETP.NE.OR P0, PT, R0, RZ, !P0 ;  /* 0x000000ff0000720c */ /* 0x020fe40004705670 */
[--C-:B------:R-:W-:Y:S02]  /*03c0*/  SHF.R.S32.HI R0, RZ, 0x3, R6.reuse ;  /* 0x00000003ff007819 */ /* 0x100fe40000011406 */
[----:B------:R-:W-:-:S02]  /*03d0*/  SHF.R.S32.HI R9, RZ, 0x1f, R6 ;  /* 0x0000001fff097819 */ /* 0x000fc40000011406 */
[----:B------:R-:W-:Y:S02]  /*03e0*/  SHF.R.S32.HI R6, RZ, 0x1f, R3 ;  /* 0x0000001fff067819 */ /* 0x000fe40000011403 */
[----:B------:R-:W-:Y:S02]  /*03f0*/  LEA.HI R9, R9, R0, RZ, 0x2 ;  /* 0x0000000009097211 */ /* 0x000fe400078f10ff */
[----:B------:R-:W-:Y:S02]  /*0400*/  LEA.HI R6, R6, R3, RZ, 0x2 ;  /* 0x0000000306067211 */ /* 0x000fe400078f10ff */
[----:B-1----:R-:W-:Y:S01]  /*0410*/  I2FP.F32.U32 R8, R4 ;  /* 0x0000000400087245 */ /* 0x002fe20000201000 */
[----:B------:R-:W-:Y:S01]  /*0420*/  VOTEU.ALL UP0, P0 ;  /* 0x00000000003f7886 */ /* 0x000fe20000000000 */
[----:B------:R-:W-:Y:S01]  /*0430*/  LOP3.LUT R6, R6, 0x3ffffffc, RZ, 0xc0, !PT ;  /* 0x3ffffffc06067812 */ /* 0x000fe200078ec0ff */
[----:B------:R-:W-:Y:S01]  /*0440*/  VOTEU.ALL UP1, P0 ;  /* 0x00000000003f7886 */ /* 0x000fe20000020000 */
[----:B------:R-:W-:Y:S01]  /*0450*/  LOP3.LUT R9, R9, 0xfffffffc, RZ, 0xc0, !PT ;  /* 0xfffffffc09097812 */ /* 0x000fe200078ec0ff */
[----:B------:R-:W-:Y:S01]  /*0460*/  FMUL R10, R8, UR4 ;  /* 0x00000004080a7c20 */ /* 0x000fe20008400000 */
[----:B------:R-:W1:Y:S01]  /*0470*/  @!UP0 S2UR UR7, SR_CgaCtaId ;  /* 0x00000000000789c3 */ /* 0x000e620000008800 */
[----:B------:R-:W-:Y:S01]  /*0480*/  IMAD.IADD R11, R3, 0x1, -R6 ;  /* 0x00000001030b7824 */ /* 0x000fe200078e0a06 */
[----:B0-----:R-:W-:Y:S01]  /*0490*/  I2FP.F32.U32 R6, UR8 ;  /* 0x0000000800067c45 */ /* 0x001fe20008201000 */
[----:B------:R-:W-:Y:S01]  /*04a0*/  IMAD.IADD R0, R0, 0x1, -R9 ;  /* 0x0000000100007824 */ /* 0x000fe200078e0a09 */
[----:B------:R-:W-:Y:S01]  /*04b0*/  ULDC UR4, c[0x0][0x150] ;  /* 0x0000540000047ab9 */ /* 0x000fe20000000800 */
[----:B------:R-:W0:Y:S01]  /*04c0*/  F2I.U32.TRUNC.NTZ R10, R10 ;  /* 0x0000000a000a7305 */ /* 0x000e22000020f000 */
[----:B------:R-:W-:Y:S01]  /*04d0*/  SHF.R.S32.HI R3, RZ, 0x1f, R2 ;  /* 0x0000001fff037819 */ /* 0x000fe20000011402 */
[----:B------:R-:W-:Y:S01]  /*04e0*/  FMUL R6, R6, UR4 ;  /* 0x0000000406067c20 */ /* 0x000fe20008400000 */
[----:B------:R-:W5:Y:S01]  /*04f0*/  LDC R9, c[0x0][0x148] ;  /* 0x00005200ff097b82 */ /* 0x000f620000000800 */
[----:B------:R-:W-:Y:S01]  /*0500*/  IMAD R11, R11, 0x4, R0 ;  /* 0x000000040b0b7824 */ /* 0x000fe200078e0200 */
[----:B------:R-:W-:Y:S01]  /*0510*/  LEA.HI R3, R3, R2, RZ, 0x2 ;  /* 0x0000000203037211 */ /* 0x000fe200078f10ff */
[----:B------:R-:W-:Y:S01]  /*0520*/  UMOV UR4, 0x20 ;  /* 0x0000002000047882 */ /* 0x000fe20000000000 */
[----:B------:R-:W-:Y:S01]  /*0530*/  @!UP0 UMOV UR6, 0x400 ;  /* 0x0000040000068882 */ /* 0x000fe20000000000 */
[----:B------:R-:W3:Y:S01]  /*0540*/  F2I.U32.TRUNC.NTZ R6, R6 ;  /* 0x0000000600067305 */ /* 0x000ee2000020f000 */
[----:B------:R-:W-:Y:S01]  /*0550*/  LOP3.LUT R3, R3, 0xfffffffc, RZ, 0xc0, !PT ;  /* 0xfffffffc03037812 */ /* 0x000fe200078ec0ff */
[----:B------:R-:W-:Y:S01]  /*0560*/  IMAD.SHL.U32 R22, R11, 0x4, RZ ;  /* 0x000000040b167824 */ /* 0x000fe200078e00ff */
[----:B------:R-:W4:Y:S01]  /*0570*/  LDC R8, c[0x0][0x144] ;  /* 0x00005100ff087b82 */ /* 0x000f220000000800 */
[----:B------:R-:W-:-:S04]  /*0580*/  @!UP0 UIADD3 UR4, -UR4, 0x100000, URZ ;  /* 0x0010000004048890 */ /* 0x000fc8000fffe13f */
[----:B------:R-:W-:Y:S02]  /*0590*/  @!UP0 USHF.L.U32 UR5, UR4, 0xb, URZ ;  /* 0x0000000b04058899 */ /* 0x000fe4000800063f */
[----:B------:R-:W-:Y:S01]  /*05a0*/  @!UP0 USHF.L.U32 UR4, UR4, 0x1, URZ ;  /* 0x0000000104048899 */ /* 0x000fe2000800063f */
[----:B--2---:R-:W-:Y:S01]  /*05b0*/  ISETP.EQ.U32.AND P3, PT, R12, 0x1, PT ;  /* 0x000000010c00780c */ /* 0x004fe20003f62070 */
[----:B------:R-:W-:Y:S01]  /*05c0*/  IMAD.IADD R0, R2, 0x1, -R3 ;  /* 0x0000000102007824 */ /* 0x000fe200078e0a03 */
[----:B------:R-:W-:Y:S01]  /*05d0*/  LOP3.LUT R22, R11, 0xc, R22, 0x78, !PT ;  /* 0x0000000c0b167812 */ /* 0x000fe200078e7816 */
[----:B0-----:R-:W-:Y:S01]  /*05e0*/  IMAD.MOV R14, RZ, RZ, -R10 ;  /* 0x000000ffff0e7224 */ /* 0x001fe200078e0a0a */
[----:B-1----:R-:W-:Y:S02]  /*05f0*/  @!UP0 ULEA UR6, UR7, UR6, 0x18 ;  /* 0x0000000607068291 */ /* 0x002fe4000f8ec03f */
[----:B------:R-:W-:Y:S01]  /*0600*/  ISETP.NE.AND P1, PT, R0, 0x3, PT ;  /* 0x000000030000780c */ /* 0x000fe20003f25270 */
[----:B------:R-:W-:Y:S01]  /*0610*/  VOTEU.ALL UP0, P0 ;  /* 0x00000000003f7886 */ /* 0x000fe20000000000 */
[----:B------:R-:W-:Y:S01]  /*0620*/  ISETP.LT.U32.AND P0, PT, R22, 0x4, !P2 ;  /* 0x000000041600780c */ /* 0x000fe20005701070 */
[----:B---3--:R-:W-:Y:S01]  /*0630*/  IMAD.MOV R3, RZ, RZ, -R6 ;  /* 0x000000ffff037224 */ /* 0x008fe200078e0a06 */
[----:B------:R-:W-:-:S02]  /*0640*/  ISETP.EQ.OR P1, PT, R0, RZ, !P1 ;  /* 0x000000ff0000720c */ /* 0x000fc40004f22670 */
[----:B------:R-:W-:Y:S01]  /*0650*/  ISETP.NE.AND P2, PT, R5, RZ, PT ;  /* 0x000000ff0500720c */ /* 0x000fe20003f45270 */
[----:B-----5:R-:W-:Y:S01]  /*0660*/  IMAD R7, R9, R14, R4 ;  /* 0x0000000e09077224 */ /* 0x020fe200078e0204 */
[----:B------:R-:W-:Y:S01]  /*0670*/  ISETP.EQ.AND P1, PT, R5, RZ, P1 ;  /* 0x000000ff0500720c */ /* 0x000fe20000f22270 */
[----:B------:R-:W0:Y:S02]  /*0680*/  FENCE.VIEW.ASYNC.S ;  /* 0x00000000000073c6 */ /* 0x000e240000000000 */
[----:B0-----:R0:W1:Y:S01]  /*0690*/  @!UP0 SYNCS.EXCH.64 URZ, [UR6+0x50], UR4 ;  /* 0x00005004063f85b2 */ /* 0x0010620008000100 */
[----:B------:R-:W-:Y:S02]  /*06a0*/  ISETP.NE.AND P4, PT, R7, R22, PT ;  /* 0x000000160700720c */ /* 0x000fe40003f85270 */
[----:B------:R-:W-:Y:S01]  /*06b0*/  SEL R19, RZ, 0x1, !P1 ;  /* 0x00000001ff137807 */ /* 0x000fe20004800000 */
[----:B----4-:R-:W-:Y:S02]  /*06c0*/  IMAD R3, R8, R3, UR8 ;  /* 0x0000000808037e24 */ /* 0x010fe4000f8e0203 */
[----:B------:R-:W-:-:S03]  /*06d0*/  VIADD R8, R5, 0xffffffff ;  /* 0xffffffff05087836 */ /* 0x000fc60000000000 */
[----:B------:R-:W-:Y:S02]  /*06e0*/  ISETP.EQ.OR P4, PT, R3, RZ, !P4 ;  /* 0x000000ff0300720c */ /* 0x000fe40006782670 */
[----:B------:R-:W-:Y:S02]  /*06f0*/  ISETP.GE.U32.AND P5, PT, R8, 0x2, PT ;  /* 0x000000020800780c */ /* 0x000fe40003fa6070 */
[----:B------:R-:W-:Y:S02]  /*0700*/  PLOP3.LUT P0, PT, P0, P4, PT, 0x80, 0x0 ;  /* 0x000000000000781c */ /* 0x000fe40000709070 */
[----:B------:R-:W-:Y:S01]  /*0710*/  SEL R19, R19, 0x2, P5 ;  /* 0x0000000213137807 */ /* 0x000fe20002800000 */
[----:B------:R0:W2:Y:S01]  /*0720*/  @!UP1 SYNCS.EXCH.64 URZ, [UR6+0x58], UR4 ;  /* 0x00005804063f95b2 */ /* 0x0000a20008000100 */
[----:B------:R-:W-:Y:S01]  /*0730*/  P2R R156, PR, RZ, 0x1 ;  /* 0x00000001ff9c7803 */ /* 0x000fe20000000000 */
[----:B------:R-:W-:Y:S01]  /*0740*/  NOP ;  /* 0x0000000000007918 */ /* 0x000fe20000000000 */
[----:B------:R-:W-:Y:S07]  /*0750*/  @!P3 BRA `(.L_x_3) ;  /* 0x000000000008b947 */ /* 0x000fee0003800000 */
[----:B-12---:R-:W-:Y:S01]  /*0760*/  UCGABAR_ARV ;  /* 0x00000000000079c7 */ /* 0x006fe20008000000 */
[----:B------:R-:W-:Y:S05]  /*0770*/  BRA `(.L_x_4) ;  /* 0x0000000000047947 */ /* 0x000fea0003800000 */
.L_x_3:
[----:B-12---:R-:W-:Y:S01]  /*0780*/  NOP ;  /* 0x0000000000007918 */ /* 0x006fe20000000000 */
.L_x_4:
[----:B------:R-:W1:Y:S01]  /*0790*/  LDC R2, c[0x0][0x65c] ;  /* 0x00019700ff027b82 */ /* 0x000e620000000800 */
[----:B------:R-:W-:Y:S02]  /*07a0*/  IMAD.U32 R6, RZ, RZ, UR8 ;  /* 0x00000008ff067e24 */ /* 0x000fe4000f8e00ff */
[----:B------:R-:W-:Y:S01]  /*07b0*/  IMAD.MOV.U32 R7, RZ, RZ, RZ ;  /* 0x000000ffff077224 */ /* 0x000fe200078e00ff */
[----:B-1----:R-:W-:-:S04]  /*07c0*/  ISETP.NE.AND P1, PT, R2, 0x1, PT ;  /* 0x000000010200780c */ /* 0x002fc80003f25270 */
[----:B------:R-:W-:-:S09]  /*07d0*/  P2R R5, PR, RZ, 0x2 ;  /* 0x00000002ff057803 */ /* 0x000fd20000000000 */
[----:B------:R-:W1:Y:S01]  /*07e0*/  @P1 LDC R17, c[0x0][0x10] ;  /* 0x00000400ff111b82 */ /* 0x000e620000000800 */
[----:B------:R-:W-:Y:S02]  /*07f0*/  @P1 IMAD.MOV.U32 R5, RZ, RZ, RZ ;  /* 0x000000ffff051224 */ /* 0x000fe400078e00ff */
[----:B------:R-:W-:-:S05]  /*0800*/  @P1 IMAD.MOV.U32 R13, RZ, RZ, RZ ;  /* 0x000000ffff0d1224 */ /* 0x000fca00078e00ff */
[----:B------:R-:W2:Y:S01]  /*0810*/  @!P1 LDC R11, c[0x0][0xc] ;  /* 0x00000300ff0b9b82 */ /* 0x000ea20000000800 */
[----:B-1----:R-:W-:-:S04]  /*0820*/  @P1 IMAD.WIDE.U32 R16, R17, UR8, R4 ;  /* 0x0000000811101c25 */ /* 0x002fc8000f8e0004 */
[----:B------:R-:W-:Y:S02]  /*0830*/  @P1 IMAD.IADD R17, R17, 0x1, R13 ;  /* 0x0000000111111824 */ /* 0x000fe400078e020d */
[----:B--2---:R-:W-:-:S04]  /*0840*/  @!P1 IMAD.WIDE.U32 R6, R4, R11, R6 ;  /* 0x0000000b04069225 */ /* 0x004fc800078e0006 */
[----:B------:R-:W-:Y:S02]  /*0850*/  @!P1 IMAD.MOV.U32 R16, RZ, RZ, R6 ;  /* 0x000000ffff109224 */ /* 0x000fe400078e0006 */
[----:B------:R-:W-:Y:S01]  /*0860*/  @!P1 IMAD.MOV.U32 R17, RZ, RZ, R7 ;  /* 0x000000ffff119224 */ /* 0x000fe200078e0007 */
[----:B------:R-:W-:Y:S06]  /*0870*/  @!P3 BRA `(.L_x_5) ;  /* 0x00000000000cb947 */ /* 0x000fec0003800000 */
[----:B------:R-:W-:Y:S01]  /*0880*/  UCGABAR_WAIT ;  /* 0x0000000000007dc7 */ /* 0x000fe20008000000 */
[----:B------:R-:W-:Y:S01]  /*0890*/  CCTL.IVALL ;  /* 0x00000000ff00798f */ /* 0x000fe20002000000 */
[----:B------:R-:W-:Y:S05]  /*08a0*/  BRA `(.L_x_6) ;  /* 0x0000000000047947 */ /* 0x000fea0003800000 */
.L_x_5:
[----:B------:R-:W-:Y:S06]  /*08b0*/  BAR.SYNC.DEFER_BLOCKING 0x0 ;  /* 0x0000000000007b1d */ /* 0x000fec0000010000 */
.L_x_6:
[----:B------:R-:W-:Y:S05]  /*08c0*/  @!P2 BRA `(.L_x_7) ;  /* 0x000000a00090a947 */ /* 0x000fea0003800000 */
[----:B------:R-:W-:-:S13]  /*08d0*/  ISETP.GT.U32.AND P0, PT, R8, 0x1, PT ;  /* 0x000000010800780c */ /* 0x000fda0003f04070 */
[----:B0-----:R-:W-:Y:S05]  /*08e0*/  @P0 EXIT ;  /* 0x000000000000094d */ /* 0x001fea0003800000 */
[----:B------:R-:W-:Y:S01]  /*08f0*/  ULDC.64 UR4, c[0x0][0x650] ;  /* 0x0001940000047ab9 */ /* 0x000fe20000000a00 */
[----:B------:R-:W-:Y:S01]  /*0900*/  PRMT R0, RZ, 0x7610, R0 ;  /* 0x00007610ff007816 */ /* 0x000fe20000000000 */
[----:B------:R-:W-:Y:S01]  /*0910*/  IMAD.MOV.U32 R152, RZ, RZ, -0x1 ;  /* 0xffffffffff987424 */ /* 0x000fe200078e00ff */
[----:B------:R-:W-:Y:S01]  /*0920*/  ISETP.GE.U32.AND P0, PT, R16, UR4, PT ;  /* 0x0000000410007c0c */ /* 0x000fe2000bf06070 */
[----:B------:R-:W-:Y:S02]  /*0930*/  IMAD.MOV.U32 R153, RZ, RZ, -0x1 ;  /* 0xffffffffff997424 */ /* 0x000fe400078e00ff */
[----:B------:R-:W-:Y:S01]  /*0940*/  IMAD.MOV.U32 R23, RZ, RZ, -0x1 ;  /* 0xffffffffff177424 */ /* 0x000fe200078e00ff */
[----:B------:R-:W-:-:S13]  /*0950*/  ISETP.GE.U32.AND.EX P0, PT, R17, UR5, PT, P0 ;  /* 0x0000000511007c0c */ /* 0x000fda000bf06100 */
[----:B------:R-:W-:Y:S05]  /*0960*/  @P0 BRA `(.L_x_8) ;  /* 0x00000004002c0947 */ /* 0x000fea0003800000 */
[----:B------:R-:W0:Y:S01]  /*0970*/  LDC.64 R20, c[0x0][0x628] ;  /* 0x00018a00ff147b82 */ /* 0x000e220000000a00 */
[----:B------:R-:W-:Y:S02]  /*0980*/  IMAD.MOV.U32 R6, RZ, RZ, R16 ;  /* 0x000000ffff067224 */ /* 0x000fe400078e0010 */
[----:B------:R-:W-:-:S05]  /*0990*/  IMAD.MOV.U32 R7, RZ, RZ, R17 ;  /* 0x000000ffff077224 */ /* 0x000fca00078e0011 */
[----:B------:R-:W1:Y:S08]  /*09a0*/  LDC R0, c[0x0][0x630] ;  /* 0x00018c00ff007b82 */ /* 0x000e700000000800 */
[----:B------:R-:W2:Y:S01]  /*09b0*/  LDC.64 R24, c[0x0][0x620] ;  /* 0x00018800ff187b82 */ /* 0x000ea20000000a00 */
[----:B0-----:R-:W-:-:S04]  /*09c0*/  ISETP.NE.U32.AND P0, PT, R20, RZ, PT ;  /* 0x000000ff1400720c */ /* 0x001fc80003f05070 */
[----:B------:R-:W-:-:S13]  /*09d0*/  ISETP.NE.AND.EX P0, PT, R21, RZ, PT, P0 ;  /* 0x000000ff1500720c */ /* 0x000fda0003f05300 */
[----:B-12---:R-:W-:Y:S05]  /*09e0*/  @!P0 BRA `(.L_x_9) ;  /* 0x0000000000288947 */ /* 0x006fea0003800000 */
[----:B------:R-:W0:Y:S02]  /*09f0*/  LDC R13, c[0x0][0x634] ;  /* 0x00018d00ff0d7b82 */ /* 0x000e240000000800 */
[----:B0-----:R-:W-:-:S05]  /*0a00*/  IADD3 R13, P0, R16, R13, RZ ;  /* 0x0000000d100d7210 */ /* 0x001fca0007f1e0ff */
[----:B------:R-:W-:-:S04]  /*0a10*/  IMAD.X R15, RZ, RZ, R17, P0 ;  /* 0x000000ffff0f7224 */ /* 0x000fc800000e0611 */
[----:B------:R-:W-:-:S04]  /*0a20*/  IMAD.WIDE.U32 R6, R15, R20, RZ ;  /* 0x000000140f067225 */ /* 0x000fc800078e00ff */
[----:B------:R-:W-:-:S04]  /*0a30*/  IMAD.WIDE.U32 R10, P0, R13, R21, R6 ;  /* 0x000000150d0a7225 */ /* 0x000fc80007800006 */
[----:B------:R-:W-:-:S04]  /*0a40*/  IMAD.WIDE.U32 R6, R13, R20, RZ ;  /* 0x000000140d067225 */ /* 0x000fc800078e00ff */
[----:B------:R-:W-:Y:S01]  /*0a50*/  IMAD.X R13, RZ, RZ, RZ, P0 ;  /* 0x000000ffff0d7224 */ /* 0x000fe200000e06ff */
[----:B------:R-:W-:Y:S01]  /*0a60*/  IADD3 RZ, P0, R7, R10, RZ ;  /* 0x0000000a07ff7210 */ /* 0x000fe20007f1e0ff */
[----:B------:R-:W-:-:S04]  /*0a70*/  IMAD.MOV.U32 R12, RZ, RZ, R11 ;  /* 0x000000ffff0c7224 */ /* 0x000fc800078e000b */
[----:B------:R-:W-:-:S08]  /*0a80*/  IMAD.WIDE.U32.X R6, R15, R21, R12, P0 ;  /* 0x000000150f067225 */ /* 0x000fd000000e040c */
.L_x_9:
[----:B------:R-:W0:Y:S01]  /*0a90*/  LDC.64 R20, c[0x0][0x640] ;  /* 0x00019000ff147b82 */ /* 0x000e220000000a00 */
[--C-:B------:R-:W-:Y:S01]  /*0aa0*/  SHF.R.U64 R27, R6, R0, R7.reuse ;  /* 0x00000000061b7219 */ /* 0x100fe20000001207 */
[----:B------:R-:W-:Y:S01]  /*0ab0*/  IMAD R28, R9, R14, R4 ;  /* 0x0000000e091c7224 */ /* 0x000fe200078e0204 */
[----:B------:R-:W-:Y:S02]  /*0ac0*/  SHF.R.U32.HI R0, RZ, R0, R7 ;  /* 0x00000000ff007219 */ /* 0x000fe40000011607 */
[----:B------:R-:W-:-:S03]  /*0ad0*/  IADD3 R5, P0, RZ, -R27, RZ ;  /* 0x8000001bff057210 */ /* 0x000fc60007f1e0ff */
[----:B------:R-:W1:Y:S02]  /*0ae0*/  LDC R8, c[0x0][0x618] ;  /* 0x00018600ff087b82 */ /* 0x000e640000000800 */
[----:B------:R-:W-:-:S04]  /*0af0*/  IMAD.X R7, RZ, RZ, ~R0, P0 ;  /* 0x000000ffff077224 */ /* 0x000fc800000e0e00 */
[-C--:B------:R-:W-:Y:S02]  /*0b00*/  IMAD R0, R7, R24.reuse, RZ ;  /* 0x0000001807007224 */ /* 0x080fe400078e02ff */
[----:B------:R-:W2:Y:S01]  /*0b10*/  LDC R11, c[0x0][0x608] ;  /* 0x00018200ff0b7b82 */ /* 0x000ea20000000800 */
[----:B------:R-:W-:-:S04]  /*0b20*/  IMAD.WIDE.U32 R6, R5, R24, R16 ;  /* 0x0000001805067225 */ /* 0x000fc800078e0010 */
[----:B------:R-:W-:Y:S02]  /*0b30*/  IMAD R5, R5, R25, R0 ;  /* 0x0000001905057224 */ /* 0x000fe400078e0200 */
[----:B------:R-:W-:Y:S01]  /*0b40*/  IMAD.MOV.U32 R25, RZ, RZ, 0x1 ;  /* 0x00000001ff197424 */ /* 0x000fe200078e00ff */
[----:B------:R-:W3:Y:S01]  /*0b50*/  LDC R12, c[0x0][0x658] ;  /* 0x00019600ff0c7b82 */ /* 0x000ee20000000800 */
[----:B0-----:R-:W-:Y:S01]  /*0b60*/  ISETP.NE.U32.AND P0, PT, R20, RZ, PT ;  /* 0x000000ff1400720c */ /* 0x001fe20003f05070 */
[----:B------:R-:W-:Y:S02]  /*0b70*/  IMAD.IADD R5, R7, 0x1, R5 ;  /* 0x0000000107057824 */ /* 0x000fe400078e0205 */
[----:B------:R-:W-:Y:S01]  /*0b80*/  IMAD.MOV.U32 R7, RZ, RZ, -0x1 ;  /* 0xffffffffff077424 */ /* 0x000fe200078e00ff */
[----:B------:R-:W-:-:S03]  /*0b90*/  ISETP.NE.AND.EX P0, PT, R21, RZ, PT, P0 ;  /* 0x000000ff1500720c */ /* 0x000fc60003f05300 */
[----:B------:R-:W0:Y:S01]  /*0ba0*/  LDC R15, c[0x0][0x600] ;  /* 0x00018000ff0f7b82 */ /* 0x000e220000000800 */
[-CC-:B-1----:R-:W-:Y:S02]  /*0bb0*/  SHF.R.U64 R13, R6, R8.reuse, R5.reuse ;  /* 0x00000008060d7219 */ /* 0x182fe40000001205 */
[----:B------:R-:W-:-:S05]  /*0bc0*/  SHF.R.U32.HI R0, RZ, R8, R5 ;  /* 0x00000008ff007219 */ /* 0x000fca0000011605 */
[----:B------:R-:W1:Y:S01]  /*0bd0*/  LDC R23, c[0x0][0x648] ;  /* 0x00019200ff177b82 */ /* 0x000e620000000800 */
[-CC-:B--2---:R-:W-:Y:S02]  /*0be0*/  SHF.R.U64 R29, R13, R11.reuse, R0.reuse ;  /* 0x0000000b0d1d7219 */ /* 0x184fe40000001200 */
[----:B------:R-:W-:-:S05]  /*0bf0*/  SHF.R.U32.HI R5, RZ, R11, R0 ;  /* 0x0000000bff057219 */ /* 0x000fca0000011600 */
[----:B------:R-:W2:Y:S01]  /*0c00*/  LDC R24, c[0x0][0x638] ;  /* 0x00018e00ff187b82 */ /* 0x000ea20000000800 */
[-CC-:B---3--:R-:W-:Y:S02]  /*0c10*/  SHF.R.U64 R14, R29, R12.reuse, R5.reuse ;  /* 0x0000000c1d0e7219 */ /* 0x188fe40000001205 */
[-C--:B------:R-:W-:Y:S02]  /*0c20*/  SHF.L.U32 R0, R7, R12.reuse, RZ ;  /* 0x0000000c07007219 */ /* 0x080fe400000006ff */
[----:B------:R-:W-:Y:S01]  /*0c30*/  SHF.R.U32.HI R5, RZ, R12, R5 ;  /* 0x0000000cff057219 */ /* 0x000fe20000011605 */
[----:B------:R-:W-:Y:S01]  /*0c40*/  IMAD.MOV.U32 R4, RZ, RZ, R14 ;  /* 0x000000ffff047224 */ /* 0x000fe200078e000e */
[----:B------:R-:W-:Y:S01]  /*0c50*/  LOP3.LUT R10, RZ, R0, RZ, 0x33, !PT ;  /* 0x00000000ff0a7212 */ /* 0x000fe200078e33ff */
[----:B------:R-:W3:Y:S01]  /*0c60*/  LDC R26, c[0x0][0x610] ;  /* 0x00018400ff1a7b82 */ /* 0x000ee20000000800 */
[----:B------:R-:W-:Y:S05]  /*0c70*/  @!P0 BRA `(.L_x_10) ;  /* 0x0000000000288947 */ /* 0x000fea0003800000 */
[----:B------:R-:W4:Y:S02]  /*0c80*/  LDC R9, c[0x0][0x64c] ;  /* 0x00019300ff097b82 */ /* 0x000f240000000800 */
[----:B----4-:R-:W-:-:S05]  /*0c90*/  IADD3 R9, P0, R14, R9, RZ ;  /* 0x000000090e097210 */ /* 0x010fca0007f1e0ff */
        /* <DEDUP_REMOVED lines=8> */
.L_x_10:
[----:B-1----:R-:W-:Y:S01]  /*0d20*/  SHF.R.U64 R4, R4, R23, R5 ;  /* 0x0000001704047219 */ /* 0x002fe20000001205 */
[----:B0-----:R-:W-:Y:S01]  /*0d30*/  VIADD R6, R15, 0xffffffff ;  /* 0xffffffff0f067836 */ /* 0x001fe20000000000 */
[----:B------:R-:W-:Y:S01]  /*0d40*/  SHF.L.U32 R0, R25, R12, RZ ;  /* 0x0000000c19007219 */ /* 0x000fe200000006ff */
[----:B------:R-:W-:Y:S01]  /*0d50*/  IMAD.MOV.U32 R23, RZ, RZ, R27 ;  /* 0x000000ffff177224 */ /* 0x000fe200078e001b */
[----:B------:R-:W-:Y:S01]  /*0d60*/  LOP3.LUT R5, R29, R10, RZ, 0xc0, !PT ;  /* 0x0000000a1d057212 */ /* 0x000fe200078ec0ff */
[----:B------:R-:W-:Y:S01]  /*0d70*/  IMAD.MOV R7, RZ, RZ, -R4 ;  /* 0x000000ffff077224 */ /* 0x000fe200078e0a04 */
[----:B------:R-:W-:Y:S02]  /*0d80*/  SEL R3, R3, R28, !P1 ;  /* 0x0000001c03037207 */ /* 0x000fe40004800000 */
[----:B------:R-:W-:Y:S01]  /*0d90*/  LOP3.LUT R6, R13, R6, RZ, 0xc0, !PT ;  /* 0x000000060d067212 */ /* 0x000fe200078ec0ff */
[----:B------:R-:W-:Y:S02]  /*0da0*/  IMAD R4, R0, R4, R5 ;  /* 0x0000000400047224 */ /* 0x000fe400078e0205 */
[----:B--2---:R-:W-:-:S02]  /*0db0*/  IMAD R0, R7, R24, R14 ;  /* 0x0000001807007224 */ /* 0x004fc400078e020e */
[----:B---3--:R-:W-:Y:S02]  /*0dc0*/  IMAD R3, R4, R26, R3 ;  /* 0x0000001a04037224 */ /* 0x008fe400078e0203 */
[----:B------:R-:W-:Y:S02]  /*0dd0*/  IMAD R152, R0, R15, R6 ;  /* 0x0000000f00987224 */ /* 0x000fe400078e0206 */
[----:B------:R-:W-:-:S03]  /*0de0*/  IMAD.MOV.U32 R4, RZ, RZ, 0x1 ;  /* 0x00000001ff047424 */ /* 0x000fc600078e00ff */
[----:B------:R-:W-:Y:S02]  /*0df0*/  SEL R153, R152, R3, !P1 ;  /* 0x0000000398997207 */ /* 0x000fe40004800000 */
[----:B------:R-:W-:Y:S02]  /*0e00*/  PRMT R0, R4, 0x7610, R0 ;  /* 0x0000761004007816 */ /* 0x000fe40000000000 */
[----:B------:R-:W-:-:S07]  /*0e10*/  SEL R152, R3, R152, !P1 ;  /* 0x0000009803987207 */ /* 0x000fce0004800000 */
.L_x_8:
[----:B------:R-:W-:-:S08]  /*0e20*/  NOP ;  /* 0x0000000000007918 */ /* 0x000fd00000000000 */
[----:B------:R-:W0:Y:S02]  /*0e30*/  USETMAXREG.TRY_ALLOC.CTAPOOL UP0, 0xe8 ;  /* 0x000000e8000079c8 */ /* 0x000e240008000600 */
[----:B0-----:R-:W-:-:S13]  /*0e40*/  PLOP3.LUT P0, PT, PT, PT, UP0, 0x80, 0x0 ;  /* 0x000000000000781c */ /* 0x001fda0003f0f008 */
[----:B------:R-:W-:Y:S05]  /*0e50*/  @!P0 BRA `(.L_x_8) ;  /* 0xfffffffc00f08947 */ /* 0x000fea000383ffff */
[----:B------:R-:W-:Y:S01]  /*0e60*/  ULDC.64 UR4, c[0x0][0x598] ;  /* 0x0001660000047ab9 */ /* 0x000fe20000000a00 */
[----:B------:R-:W-:Y:S01]  /*0e70*/  ULDC.64 UR36, c[0x0][0x208] ;  /* 0x0000820000247ab9 */ /* 0x000fe20000000a00 */
[----:B------:R-:W-:-:S04]  /*0e80*/  ISETP.NE.U32.AND P0, PT, RZ, UR4, PT ;  /* 0x00000004ff007c0c */ /* 0x000fc8000bf05070 */
[----:B------:R-:W-:-:S13]  /*0e90*/  ISETP.NE.AND.EX P0, PT, RZ, UR5, PT, P0 ;  /* 0x00000005ff007c0c */ /* 0x000fda000bf05300 */
[----:B------:R-:W-:Y:S05]  /*0ea0*/  @!P0 BRA `(.L_x_11) ;  /* 0x00000000001c8947 */ /* 0x000fea0003800000 */
[----:B------:R-:W0:Y:S02]  /*0eb0*/  LDC.64 R4, c[0x0][0x598] ;  /* 0x00016600ff047b82 */ /* 0x000e240000000a00 */
[----:B0-----:R-:W2:Y:S02]  /*0ec0*/  LDG.E.64 R4, desc[UR36][R4.64] ;  /* 0x0000002404047981 */ /* 0x001ea4000c1e1b00 */
[----:B--2---:R-:W-:-:S04]  /*0ed0*/  ISETP.NE.U32.AND P0, PT, R4, RZ, PT ;  /* 0x000000ff0400720c */ /* 0x004fc80003f05070 */
[----:B------:R-:W-:-:S13]  /*0ee0*/  ISETP.NE.AND.EX P0, PT, R5, RZ, PT, P0 ;  /* 0x000000ff0500720c */ /* 0x000fda0003f05300 */
[----:B------:R-:W-:Y:S05]  /*0ef0*/  @!P0 BRA `(.L_x_11) ;  /* 0x0000000000088947 */ /* 0x000fea0003800000 */
[----:B------:R0:W5:Y:S01]  /*0f00*/  LD.E R154, desc[UR36][R4.64] ;  /* 0x00000024049a7980 */ /* 0x000162000c101900 */
[----:B------:R-:W-:Y:S05]  /*0f10*/  BRA `(.L_x_12) ;  /* 0x0000000000247947 */ /* 0x000fea0003800000 */
.L_x_11:
[----:B------:R-:W-:Y:S02]  /*0f20*/  ULDC.64 UR4, c[0x0][0x588] ;  /* 0x0001620000047ab9 */ /* 0x000fe40000000a00 */
[----:B------:R-:W-:-:S04]  /*0f30*/  ISETP.NE.U32.AND P0, PT, RZ, UR4, PT ;  /* 0x00000004ff007c0c */ /* 0x000fc8000bf05070 */
[----:B------:R-:W-:-:S13]  /*0f40*/  ISETP.NE.AND.EX P0, PT, RZ, UR5, PT, P0 ;  /* 0x00000005ff007c0c */ /* 0x000fda000bf05300 */
[----:B------:R-:W-:Y:S05]  /*0f50*/  @!P0 BRA `(.L_x_13) ;  /* 0x00000000000c8947 */ /* 0x000fea0003800000 */
[----:B------:R-:W0:Y:S02]  /*0f60*/  LDC.64 R154, c[0x0][0x588] ;  /* 0x00016200ff9a7b82 */ /* 0x000e240000000a00 */
[----:B0-----:R1:W5:Y:S01]  /*0f70*/  LDG.E R154, desc[UR36][R154.64] ;  /* 0x000000249a9a7981 */ /* 0x001362000c1e1900 */
[----:B------:R-:W-:Y:S05]  /*0f80*/  BRA `(.L_x_12) ;  /* 0x0000000000087947 */ /* 0x000fea0003800000 */
.L_x_13:
[----:B------:R-:W-:Y:S02]  /*0f90*/  ULDC UR4, c[0x0][0x580] ;  /* 0x0001600000047ab9 */ /* 0x000fe40000000800 */
[----:B------:R-:W-:-:S07]  /*0fa0*/  IMAD.U32 R154, RZ, RZ, UR4 ;  /* 0x00000004ff9a7e24 */ /* 0x000fce000f8e00ff */
.L_x_12:
[----:B------:R-:W-:Y:S02]  /*0fb0*/  ULDC.64 UR4, c[0x0][0x5a0] ;  /* 0x0001680000047ab9 */ /* 0x000fe40000000a00 */
[----:B------:R-:W-:-:S04]  /*0fc0*/  ISETP.NE.U32.AND P0, PT, RZ, UR4, PT ;  /* 0x00000004ff007c0c */ /* 0x000fc8000bf05070 */
[----:B------:R-:W-:-:S13]  /*0fd0*/  ISETP.NE.AND.EX P0, PT, RZ, UR5, PT, P0 ;  /* 0x00000005ff007c0c */ /* 0x000fda000bf05300 */
[----:B------:R-:W-:Y:S05]  /*0fe0*/  @!P0 BRA `(.L_x_14) ;  /* 0x00000000001c8947 */ /* 0x000fea0003800000 */
[----:B0-----:R-:W0:Y:S02]  /*0ff0*/  LDC.64 R4, c[0x0][0x5a0] ;  /* 0x00016800ff047b82 */ /* 0x001e240000000a00 */
[----:B0-----:R-:W2:Y:S02]  /*1000*/  LDG.E.64 R4, desc[UR36][R4.64] ;  /* 0x0000002404047981 */ /* 0x001ea4000c1e1b00 */
[----:B--2---:R-:W-:-:S04]  /*1010*/  ISETP.NE.U32.AND P0, PT, R4, RZ, PT ;  /* 0x000000ff0400720c */ /* 0x004fc80003f05070 */
[----:B------:R-:W-:-:S13]  /*1020*/  ISETP.NE.AND.EX P0, PT, R5, RZ, PT, P0 ;  /* 0x000000ff0500720c */ /* 0x000fda0003f05300 */
[----:B------:R-:W-:Y:S05]  /*1030*/  @!P0 BRA `(.L_x_14) ;  /* 0x0000000000088947 */ /* 0x000fea0003800000 */
[----:B-1----:R0:W5:Y:S01]  /*1040*/  LD.E R155, desc[UR36][R4.64] ;  /* 0x00000024049b7980 */ /* 0x002162000c101900 */
[----:B------:R-:W-:Y:S05]  /*1050*/  BRA `(.L_x_15) ;  /* 0x0000000000247947 */ /* 0x000fea0003800000 */
.L_x_14:
[----:B------:R-:W-:Y:S02]  /*1060*/  ULDC.64 UR4, c[0x0][0x590] ;  /* 0x0001640000047ab9 */ /* 0x000fe40000000a00 */
[----:B------:R-:W-:-:S04]  /*1070*/  ISETP.NE.U32.AND P0, PT, RZ, UR4, PT ;  /* 0x00000004ff007c0c */ /* 0x000fc8000bf05070 */
[----:B------:R-:W-:-:S13]  /*1080*/  ISETP.NE.AND.EX P0, PT, RZ, UR5, PT, P0 ;  /* 0x00000005ff007c0c */ /* 0x000fda000bf05300 */
[----:B------:R-:W-:Y:S05]  /*1090*/  @!P0 BRA `(.L_x_16) ;  /* 0x00000000000c8947 */ /* 0x000fea0003800000 */
[----:B0-----:R-:W1:Y:S02]  /*10a0*/  LDC.64 R4, c[0x0][0x590] ;  /* 0x00016400ff047b82 */ /* 0x001e640000000a00 */
[----:B-1----:R1:W5:Y:S01]  /*10b0*/  LDG.E R155, desc[UR36][R4.64] ;  /* 0x00000024049b7981 */ /* 0x002362000c1e1900 */
[----:B------:R-:W-:Y:S05]  /*10c0*/  BRA `(.L_x_15) ;  /* 0x0000000000087947 */ /* 0x000fea0003800000 */
.L_x_16:
[----:B------:R-:W-:Y:S02]  /*10d0*/  ULDC UR4, c[0x0][0x584] ;  /* 0x0001610000047ab9 */ /* 0x000fe40000000800 */
[----:B-1----:R-:W-:-:S07]  /*10e0*/  IMAD.U32 R155, RZ, RZ, UR4 ;  /* 0x00000004ff9b7e24 */ /* 0x002fce000f8e00ff */
.L_x_15:
[----:B------:R-:W-:-:S13]  /*10f0*/  LOP3.LUT P0, RZ, R0, 0xff, RZ, 0xc0, !PT ;  /* 0x000000ff00ff7812 */ /* 0x000fda000780c0ff */
[----:B------:R-:W-:Y:S05]  /*1100*/  @!P0 EXIT ;  /* 0x000000000000894d */ /* 0x000fea0003800000 */
[----:B------:R-:W-:Y:S01]  /*1110*/  ULDC UR4, c[0x0][0x28c] ;  /* 0x0000a30000047ab9 */ /* 0x000fe20000000800 */
[----:B------:R-:W-:Y:S01]  /*1120*/  LOP3.LUT R164, R19, 0x1, RZ, 0xfc, !PT ;  /* 0x0000000113a47812 */ /* 0x000fe200078efcff */
[----:B------:R-:W-:Y:S01]  /*1130*/  UIADD3 UR4, UR4, 0x1f, URZ ;  /* 0x0000001f04047890 */ /* 0x000fe2000fffe03f */
[----:B------:R-:W-:Y:S01]  /*1140*/  UMOV UR38, URZ ;  /* 0x0000003f00267c82 */ /* 0x000fe20008000000 */
[----:B------:R-:W-:Y:S02]  /*1150*/  UMOV UR39, URZ ;  /* 0x0000003f00277c82 */ /* 0x000fe40008000000 */
[----:B------:R-:W-:-:S04]  /*1160*/  USHF.R.S32.HI UR5, URZ, 0x1f, UR4 ;  /* 0x0000001f3f057899 */ /* 0x000fc80008011404 */
[----:B------:R-:W-:-:S04]  /*1170*/  ULEA.HI UR5, UR5, UR4, URZ, 0x5 ;  /* 0x0000000405057291 */ /* 0x000fc8000f8f283f */
[----:B------:R-:W-:-:S12]  /*1180*/  USHF.R.S32.HI UR40, URZ, 0x5, UR5 ;  /* 0x000000053f287899 */ /* 0x000fd80008011405 */
.L_x_288:
[----:B------:R-:W-:Y:S01]  /*1190*/  LOP3.LUT R0, R18, 0x80, RZ, 0xc0, !PT ;  /* 0x0000008012007812 */ /* 0x000fe200078ec0ff */
[----:B--2---:R-:W2:Y:S01]  /*11a0*/  S2UR UR7, SR_CgaCtaId ;  /* 0x00000000000779c3 */ /* 0x004ea20000008800 */
[----:B------:R-:W-:Y:S02]  /*11b0*/  UMOV UR6, 0x400 ;  /* 0x0000040000067882 */ /* 0x000fe40000000000 */
[----:B------:R-:W-:-:S06]  /*11c0*/  SHF.R.U32.HI R0, RZ, 0x7, R0 ;  /* 0x00000007ff007819 */ /* 0x000fcc0000011600 */
[----:B---3--:R-:W3:Y:S01]  /*11d0*/  SHFL.IDX PT, R0, R0, RZ, 0x1f ;  /* 0x00001fff00007589 */ /* 0x008ee200000e0000 */
[----:B--2---:R-:W-:Y:S01]  /*11e0*/  ULEA UR6, UR7, UR6, 0x18 ;  /* 0x0000000607067291 */ /* 0x004fe2000f8ec03f */
[----:B---3--:R-:W-:-:S13]  /*11f0*/  R2UR UR4, R0 ;  /* 0x00000000000472ca */ /* 0x008fda00000e0000 */
[----:B------:R-:W-:-:S04]  /*1200*/  ULEA.HI UR5, UR4, UR4, URZ, 0x1 ;  /* 0x0000000404057291 */ /* 0x000fc8000f8f083f */
[----:B------:R-:W-:-:S04]  /*1210*/  ULOP3.LUT UR5, UR5, 0x7fffe, URZ, 0xc0, !UPT ;  /* 0x0007fffe05057892 */ /* 0x000fc8000f8ec03f */
[----:B------:R-:W-:-:S03]  /*1220*/  UIADD3 UR5, UR4, -UR5, URZ ;  /* 0x8000000504057290 */ /* 0x000fc6000fffe03f */
[----:B------:R-:W-:Y:S01]  /*1230*/  ULDC UR4, c[0x0][0x28c] ;  /* 0x0000a30000047ab9 */ /* 0x000fe20000000800 */
[----:B------:R-:W-:Y:S01]  /*1240*/  ULEA UR5, UR5, UR6, 0xd ;  /* 0x0000000605057291 */ /* 0x000fe2000f8e683f */
[----:B------:R-:W-:-:S03]  /*1250*/  ISETP.LT.AND P0, PT, RZ, UR4, PT ;  /* 0x00000004ff007c0c */ /* 0x000fc6000bf01270 */
[----:B------:R-:W-:-:S04]  /*1260*/  UIADD3 UR5, UR5, 0x100, URZ ;  /* 0x0000010005057890 */ /* 0x000fc8000fffe03f */
[----:B------:R-:W-:-:S04]  /*1270*/  USHF.R.U32.HI UR5, URZ, 0x4, UR5 ;  /* 0x000000043f057899 */ /* 0x000fc80008011605 */
[----:B------:R-:W-:Y:S02]  /*1280*/  ULOP3.LUT UR41, UR5, 0x3fff, URZ, 0xc0, !UPT ;  /* 0x00003fff05297892 */ /* 0x000fe4000f8ec03f */
[----:B-1--45:R-:W-:Y:S10]  /*1290*/  @P0 BRA `(.L_x_17) ;  /* 0x0000000000400947 */ /* 0x032ff40003800000 */
[----:B------:R-:W-:Y:S01]  /*12a0*/  MOV R0, 0x0 ;  /* 0x0000000000007802 */ /* 0x000fe20000000f00 */
[----:B------:R-:W-:Y:S01]  /*12b0*/  ULDC.64 UR4, c[0x4][0x68] ;  /* 0x01001a0000047ab9 */ /* 0x000fe20000000a00 */
[----:B------:R-:W-:Y:S01]  /*12c0*/  ULDC.64 UR6, c[0x4][0x8] ;  /* 0x0100020000067ab9 */ /* 0x000fe20000000a00 */
[----:B01----:R-:W-:Y:S01]  /*12d0*/  IMAD.U32 R4, RZ, RZ, UR4 ;  /* 0x00000004ff047e24 */ /* 0x003fe2000f8e00ff */
[----:B------:R0:W1:Y:S01]  /*12e0*/  LDC.64 R14, c[0x4][R0] ;  /* 0x01000000000e7b82 */ /* 0x0000620000000a00 */
[----:B------:R-:W-:Y:S01]  /*12f0*/  IMAD.U32 R5, RZ, RZ, UR5 ;  /* 0x00000005ff057e24 */ /* 0x000fe2000f8e00ff */
[----:B------:R-:W-:Y:S01]  /*1300*/  ULDC.64 UR4, c[0x4][0x70] ;  /* 0x01001c0000047ab9 */ /* 0x000fe20000000a00 */
[----:B------:R-:W-:Y:S02]  /*1310*/  IMAD.U32 R10, RZ, RZ, UR6 ;  /* 0x00000006ff0a7e24 */ /* 0x000fe4000f8e00ff */
[----:B------:R-:W-:Y:S02]  /*1320*/  IMAD.U32 R6, RZ, RZ, UR4 ;  /* 0x00000004ff067e24 */ /* 0x000fe4000f8e00ff */
[----:B------:R-:W-:-:S02]  /*1330*/  IMAD.U32 R7, RZ, RZ, UR5 ;  /* 0x00000005ff077e24 */ /* 0x000fc4000f8e00ff */
[----:B------:R-:W-:Y:S02]  /*1340*/  IMAD.U32 R11, RZ, RZ, UR7 ;  /* 0x00000007ff0b7e24 */ /* 0x000fe4000f8e00ff */
[----:B------:R-:W-:Y:S02]  /*1350*/  IMAD.MOV.U32 R8, RZ, RZ, 0x1e1 ;  /* 0x000001e1ff087424 */ /* 0x000fe400078e00ff */
[----:B------:R-:W-:Y:S02]  /*1360*/  IMAD.MOV.U32 R12, RZ, RZ, 0x1 ;  /* 0x00000001ff0c7424 */ /* 0x000fe400078e00ff */
[----:B0-----:R-:W-:-:S07]  /*1370*/  IMAD.MOV.U32 R13, RZ, RZ, RZ ;  /* 0x000000ffff0d7224 */ /* 0x001fce00078e00ff */
[----:B------:R-:W-:-:S07]  /*1380*/  LEPC R20, `(.L_x_17) ;  /* 0x000000001014794e */ /* 0x000fce0000000000 */
[----:B-1---5:R-:W-:Y:S05]  /*1390*/  CALL.ABS.NOINC R14 ;  /* 0x000000000e007343 */ /* 0x022fea0003c00000 */
.L_x_17:
[----:B------:R-:W-:-:S13]  /*13a0*/  ISETP.NE.AND P0, PT, R164, 0x3, PT ;  /* 0x00000003a400780c */ /* 0x000fda0003f05270 */
[----:B------:R-:W-:Y:S05]  /*13b0*/  @!P0 BRA `(.L_x_18) ;  /* 0x0000000000048947 */ /* 0x000fea0003800000 */
[----:B------:R-:W-:Y:S01]  /*13c0*/  BPT.TRAP 0x1 ;  /* 0x000000040000795c */ /* 0x000fe20000300000 */
.L_x_18:
[----:B------:R-:W2:Y:S01]  /*13d0*/  S2UR UR5, SR_CgaCtaId ;  /* 0x00000000000579c3 */ /* 0x000ea20000008800 */
[----:B------:R-:W-:Y:S01]  /*13e0*/  UMOV UR4, 0x400 ;  /* 0x0000040000047882 */ /* 0x000fe20000000000 */
[----:B------:R-:W-:Y:S02]  /*13f0*/  IMAD.U32 R0, RZ, RZ, UR38 ;  /* 0x00000026ff007e24 */ /* 0x000fe4000f8e00ff */
[----:B------:R-:W-:-:S03]  /*1400*/  IMAD.U32 R3, RZ, RZ, UR39 ;  /* 0x00000027ff037e24 */ /* 0x000fc6000f8e00ff */
[----:B------:R-:W-:Y:S01]  /*1410*/  SHF.L.U32 R0, R0, 0x1f, RZ ;  /* 0x0000001f00007819 */ /* 0x000fe200000006ff */
[----:B--2---:R-:W-:-:S06]  /*1420*/  ULEA UR4, UR5, UR4, 0x18 ;  /* 0x0000000405047291 */ /* 0x004fcc000f8ec03f */
[----:B------:R-:W-:-:S04]  /*1430*/  IMAD.U32 R6, RZ, RZ, UR4 ;  /* 0x00000004ff067e24 */ /* 0x000fc8000f8e00ff */
[----:B------:R-:W-:-:S04]  /*1440*/  IMAD R3, R3, 0x8, R6 ;  /* 0x0000000803037824 */ /* 0x000fc800078e0206 */
[----:B------:R2:W3:Y:S01]  /*1450*/  SYNCS.PHASECHK.TRANS64.TRYWAIT P1, [R3+URZ], R0 ;  /* 0x00000000030075a7 */ /* 0x0004e2000802017f */
[----:B------:R-:W-:Y:S05]  /*1460*/  @!P0 BRA `(.L_x_19) ;  /* 0x0000000000048947 */ /* 0x000fea0003800000 */
[----:B------:R-:W-:Y:S01]  /*1470*/  BPT.TRAP 0x1 ;  /* 0x000000040000795c */ /* 0x000fe20000300000 */
.L_x_19:
[----:B---3--:R-:W-:Y:S05]  /*1480*/  @P1 BRA `(.L_x_20) ;  /* 0x0000000000081947 */ /* 0x008fea0003800000 */
[----:B------:R-:W3:Y:S02]  /*1490*/  SYNCS.PHASECHK.TRANS64.TRYWAIT P1, [R3+URZ], R0 ;  /* 0x00000000030075a7 */ /* 0x000ee4000802017f */
[----:B---3--:R-:W-:Y:S05]  /*14a0*/  @!P1 BRA `(.L_x_21) ;  /* 0x000000ac00049947 */ /* 0x008fea0003800000 */
.L_x_20:
[----:B------:R-:W-:-:S04]  /*14b0*/  UISETP.LT.AND UP0, UPT, UR40, 0x1, UPT ;  /* 0x000000012800788c */ /* 0x000fc8000bf01270 */
[----:B------:R-:W-:-:S06]  /*14c0*/  USEL UR4, UR40, 0x1, UP0 ;  /* 0x0000000128047887 */ /* 0x000fcc0008000000 */
[----:B--23--:R-:W-:Y:S01]  /*14d0*/  IMAD.U32 R0, RZ, RZ, UR4 ;  /* 0x00000004ff007e24 */ /* 0x00cfe2000f8e00ff */
[----:B------:R-:W-:Y:S05]  /*14e0*/  WARPSYNC.ALL ;  /* 0x0000000000007948 */ /* 0x000fea0003800000 */
[----:B------:R-:W-:-:S04]  /*14f0*/  IADD3 R0, -R0, UR40, RZ ;  /* 0x0000002800007c10 */ /* 0x000fc8000fffe1ff */
[----:B------:R-:W-:Y:S02]  /*1500*/  ISETP.GE.AND P1, PT, R0, 0x1, PT ;  /* 0x000000010000780c */ /* 0x000fe40003f26270 */
[----:B------:R-:W-:Y:S01]  /*1510*/  R2UR UR4, R6 ;  /* 0x00000000060472ca */ /* 0x000fe200000e0000 */
[----:B------:R-:W-:Y:S01]  /*1520*/  WARPGROUP.ARRIVE ;  /* 0x00000000000079c5 */ /* 0x000fe20000000000 */
[----:B------:R-:W-:Y:S01]  /*1530*/  UMOV UR9, 0x40000040 ;  /* 0x4000004000097882 */ /* 0x000fe20000000000 */
[----:B------:R-:W-:-:S10]  /*1540*/  UMOV UR11, 0x40000040 ;  /* 0x40000040000b7882 */ /* 0x000fd40000000000 */
[----:B------:R-:W-:-:S04]  /*1550*/  UIADD3 UR4, UR4, 0x20100, URZ ;  /* 0x0002010004047890 */ /* 0x000fc8000fffe03f */
[----:B------:R-:W-:-:S04]  /*1560*/  USHF.R.U32.HI UR4, URZ, 0x4, UR4 ;  /* 0x000000043f047899 */ /* 0x000fc80008011604 */
[----:B------:R-:W-:Y:S02]  /*1570*/  ULOP3.LUT UR5, UR4, 0x3fff, URZ, 0xc0, !UPT ;  /* 0x00003fff04057892 */ /* 0x000fe4000f8ec03f */
[----:B------:R-:W-:Y:S02]  /*1580*/  ULOP3.LUT UR4, UR41, 0x10000, URZ, 0xfc, !UPT ;  /* 0x0001000029047892 */ /* 0x000fe4000f8efc3f */
[----:B------:R-:W-:Y:S02]  /*1590*/  ULOP3.LUT UR5, UR5, 0x10000, URZ, 0xfc, !UPT ;  /* 0x0001000005057892 */ /* 0x000fe4000f8efc3f */
[----:B------:R-:W-:Y:S02]  /*15a0*/  ULEA UR6, UR39, UR4, 0xb ;  /* 0x0000000427067291 */ /* 0x000fe4000f8e583f */
[----:B------:R-:W-:-:S05]  /*15b0*/  ULEA UR7, UR39, UR5, 0xa ;  /* 0x0000000527077291 */ /* 0x000fca000f8e503f */
[----:B------:R-:W-:Y:S02]  /*15c0*/  UMOV UR8, UR6 ;  /* 0x0000000600087c82 */ /* 0x000fe40008000000 */
[----:B------:R-:W-:Y:S02]  /*15d0*/  UMOV UR10, UR7 ;  /* 0x00000007000a7c82 */ /* 0x000fe40008000000 */
[----:B------:R-:W-:Y:S01]  /*15e0*/  HGMMA.64x128x8.F32.TF32 R88, gdesc[UR8], RZ, !UPT, gsb0 ;  /* 0x05e00000085879f0 */ /* 0x000fe2000c0028ff */
[----:B------:R-:W-:Y:S01]  /*15f0*/  UIADD3 UR8, UR6, 0x400, URZ ;  /* 0x0000040006087890 */ /* 0x000fe2000fffe03f */
[----:B------:R-:W-:Y:S01]  /*1600*/  UMOV UR9, 0x40000040 ;  /* 0x4000004000097882 */ /* 0x000fe20000000000 */
[----:B------:R-:W-:Y:S02]  /*1610*/  WARPGROUP.DEPBAR.LE gsb0, 0x0 ;  /* 0x00008000000079c5 */ /* 0x000fe40000010000 */
[----:B------:R-:W-:-:S07]  /*1620*/  WARPGROUP.ARRIVE ;  /* 0x00000000000079c5 */ /* 0x000fce0000000000 */
[----:B------:R-:W-:Y:S01]  /*1630*/  HGMMA.64x128x8.F32.TF32 R24, gdesc[UR8], RZ, !UPT, gsb0 ;  /* 0x05e00000081879f0 */ /* 0x000fe2000c0028ff */
[----:B------:R-:W-:Y:S02]  /*1640*/  UIADD3 UR8, UR6, 0x2, URZ ;  /* 0x0000000206087890 */ /* 0x000fe4000fffe03f */
[----:B------:R-:W-:Y:S01]  /*1650*/  UIADD3 UR10, UR7, 0x2, URZ ;  /* 0x00000002070a7890 */ /* 0x000fe2000fffe03f */
[----:B------:R-:W-:Y:S01]  /*1660*/  UMOV UR9, 0x40000040 ;  /* 0x4000004000097882 */ /* 0x000fe20000000000 */
[----:B------:R-:W-:Y:S01]  /*1670*/  UMOV UR11, 0x40000040 ;  /* 0x40000040000b7882 */ /* 0x000fe20000000000 */
[----:B------:R-:W-:Y:S02]  /*1680*/  WARPGROUP.DEPBAR.LE gsb0, 0x0 ;  /* 0x00008000000079c5 */ /* 0x000fe40000010000 */
[----:B------:R-:W-:-:S06]  /*1690*/  WARPGROUP.ARRIVE ;  /* 0x00000000000079c5 */ /* 0x000fcc0000000000 */
[----:B------:R-:W-:Y:S01]  /*16a0*/  HGMMA.64x128x8.F32.TF32 R88, gdesc[UR8], R88, gsb0 ;  /* 0x05e00000085879f0 */ /* 0x000fe20008002858 */
[----:B------:R-:W-:Y:S01]  /*16b0*/  UIADD3 UR8, UR6, 0x402, URZ ;  /* 0x0000040206087890 */ /* 0x000fe2000fffe03f */
[----:B------:R-:W-:Y:S01]  /*16c0*/  UMOV UR9, 0x40000040 ;  /* 0x4000004000097882 */ /* 0x000fe20000000000 */
[----:B------:R-:W-:Y:S02]  /*16d0*/  WARPGROUP.DEPBAR.LE gsb0, 0x0 ;  /* 0x00008000000079c5 */ /* 0x000fe40000010000 */
[----:B------:R-:W-:-:S07]  /*16e0*/  WARPGROUP.ARRIVE ;  /* 0x00000000000079c5 */ /* 0x000fce0000000000 */
[----:B------:R-:W-:Y:S01]  /*16f0*/  HGMMA.64x128x8.F32.TF32 R24, gdesc[UR8], R24, gsb0 ;  /* 0x05e00000081879f0 */ /* 0x000fe20008002818 */
        /* <DEDUP_REMOVED lines=23> */
[----:B------:R-:W-:Y:S03]  /*1870*/  HGMMA.64x128x8.F32.TF32 R24, gdesc[UR8], R24, gsb0 ;  /* 0x05e00000081879f0 */ /* 0x000fe60008002818 */
[----:B------:R-:W-:Y:S02]  /*1880*/  WARPGROUP.DEPBAR.LE gsb0, 0x0 ;  /* 0x00008000000079c5 */ /* 0x000fe40000010000 */
[----:B------:R-:W-:Y:S05]  /*1890*/  @!P1 BRA `(.L_x_22) ;  /* 0x0000000400749947 */ /* 0x000fea0003800000 */
[----:B------:R-:W-:Y:S02]  /*18a0*/  UIADD3 UR6, UR39, 0x1, URZ ;  /* 0x0000000127067890 */ /* 0x000fe4000fffe03f */
[----:B------:R-:W-:Y:S02]  /*18b0*/  IMAD.U32 R3, RZ, RZ, UR39 ;  /* 0x00000027ff037e24 */ /* 0x000fe4000f8e00ff */
[----:B------:R-:W-:-:S04]  /*18c0*/  UISETP.NE.AND UP0, UPT, UR6, 0x4, UPT ;  /* 0x000000040600788c */ /* 0x000fc8000bf05270 */
[----:B------:R-:W-:Y:S02]  /*18d0*/  USEL UR7, URZ, 0x1, UP0 ;  /* 0x000000013f077887 */ /* 0x000fe40008000000 */
[----:B------:R-:W-:Y:S02]  /*18e0*/  USEL UR6, UR6, URZ, UP0 ;  /* 0x0000003f06067287 */ /* 0x000fe40008000000 */
[----:B------:R-:W-:-:S06]  /*18f0*/  ULOP3.LUT UR7, UR38, UR7, URZ, 0x3c, !UPT ;  /* 0x0000000726077292 */ /* 0x000fcc000f8e3c3f */
[----:B------:R-:W-:-:S07]  /*1900*/  IMAD.U32 R7, RZ, RZ, UR7 ;  /* 0x00000007ff077e24 */ /* 0x000fce000f8e00ff */
.L_x_29:
[----:B------:R-:W-:Y:S05]  /*1910*/  @!P0 BRA `(.L_x_23) ;  /* 0x0000000000048947 */ /* 0x000fea0003800000 */
[----:B------:R-:W-:Y:S01]  /*1920*/  BPT.TRAP 0x1 ;  /* 0x000000040000795c */ /* 0x000fe20000300000 */
.L_x_23:
[----:B------:R-:W2:Y:S01]  /*1930*/  S2UR UR8, SR_CgaCtaId ;  /* 0x00000000000879c3 */ /* 0x000ea20000008800 */
[----:B------:R-:W-:Y:S01]  /*1940*/  UMOV UR7, 0x400 ;  /* 0x0000040000077882 */ /* 0x000fe20000000000 */
[----:B01----:R-:W-:Y:S01]  /*1950*/  IMAD.U32 R5, RZ, RZ, UR6 ;  /* 0x00000006ff057e24 */ /* 0x003fe2000f8e00ff */
[----:B------:R-:W-:Y:S01]  /*1960*/  SHF.L.U32 R4, R7, 0x1f, RZ ;  /* 0x0000001f07047819 */ /* 0x000fe200000006ff */
[----:B--2---:R-:W-:-:S06]  /*1970*/  ULEA UR7, UR8, UR7, 0x18 ;  /* 0x0000000708077291 */ /* 0x004fcc000f8ec03f */
[----:B------:R-:W-:-:S04]  /*1980*/  IMAD.U32 R6, RZ, RZ, UR7 ;  /* 0x00000007ff067e24 */ /* 0x000fc8000f8e00ff */
[----:B------:R-:W-:-:S04]  /*1990*/  IMAD R5, R5, 0x8, R6 ;  /* 0x0000000805057824 */ /* 0x000fc800078e0206 */
[----:B------:R0:W1:Y:S01]  /*19a0*/  SYNCS.PHASECHK.TRANS64.TRYWAIT P1, [R5+URZ], R4 ;  /* 0x00000004050075a7 */ /* 0x000062000802017f */
[----:B------:R-:W-:Y:S05]  /*19b0*/  @!P0 BRA `(.L_x_24) ;  /* 0x0000000000048947 */ /* 0x000fea0003800000 */
[----:B------:R-:W-:Y:S01]  /*19c0*/  BPT.TRAP 0x1 ;  /* 0x000000040000795c */ /* 0x000fe20000300000 */
.L_x_24:
[----:B-1----:R-:W-:Y:S05]  /*19d0*/  @P1 BRA `(.L_x_25) ;  /* 0x0000000000081947 */ /* 0x002fea0003800000 */
[----:B------:R-:W1:Y:S02]  /*19e0*/  SYNCS.PHASECHK.TRANS64.TRYWAIT P1, [R5+URZ], R4 ;  /* 0x00000004050075a7 */ /* 0x000e64000802017f */
[----:B-1----:R-:W-:Y:S05]  /*19f0*/  @!P1 BRA `(.L_x_26) ;  /* 0x000000a400c49947 */ /* 0x002fea0003800000 */
.L_x_25:
[----:B------:R-:W-:Y:S01]  /*1a00*/  ULEA UR7, UR6, UR4, 0xb ;  /* 0x0000000406077291 */ /* 0x000fe2000f8e583f */
[----:B------:R-:W-:Y:S01]  /*1a10*/  WARPGROUP.ARRIVE ;  /* 0x00000000000079c5 */ /* 0x000fe20000000000 */
[----:B------:R-:W-:Y:S01]  /*1a20*/  ULEA UR12, UR6, UR5, 0xa ;  /* 0x00000005060c7291 */ /* 0x000fe2000f8e503f */
[----:B------:R-:W-:Y:S01]  /*1a30*/  UMOV UR9, 0x40000040 ;  /* 0x4000004000097882 */ /* 0x000fe20000000000 */
[----:B------:R-:W-:-:S03]  /*1a40*/  UMOV UR11, 0x40000040 ;  /* 0x40000040000b7882 */ /* 0x000fc60000000000 */
[----:B------:R-:W-:Y:S02]  /*1a50*/  UMOV UR8, UR7 ;  /* 0x0000000700087c82 */ /* 0x000fe40008000000 */
[----:B------:R-:W-:Y:S02]  /*1a60*/  UMOV UR10, UR12 ;  /* 0x0000000c000a7c82 */ /* 0x000fe40008000000 */
        /* <DEDUP_REMOVED lines=44> */
[----:B------:R-:W-:Y:S01]  /*1d30*/  BPT.TRAP 0x1 ;  /* 0x000000040000795c */ /* 0x000fe20000300000 */
.L_x_27:
[----:B------:R-:W-:-:S13]  /*1d40*/  ISETP.NE.AND P1, PT, R156, RZ, PT ;  /* 0x000000ff9c00720c */ /* 0x000fda0003f25270 */
[----:B01----:R-:W-:-:S04]  /*1d50*/  @P1 IMAD R4, R3, 0x8, R6 ;  /* 0x0000000803041824 */ /* 0x003fc800078e0206 */
[----:B------:R-:W-:-:S05]  /*1d60*/  @P1 VIADD R5, R4, 0x20 ;  /* 0x0000002004051836 */ /* 0x000fca0000000000 */
[----:B------:R-:W-:-:S04]  /*1d70*/  @P1 PRMT R5, R22, 0x654, R5 ;  /* 0x0000065416051816 */ /* 0x000fc80000000005 */
[----:B------:R0:W-:Y:S01]  /*1d80*/  @P1 SYNCS.ARRIVE.TRANS64.RED.A1T0 RZ, [R5+URZ], RZ ;  /* 0x000000ff05ff19a7 */ /* 0x0001e2000810043f */
[----:B------:R-:W-:-:S13]  /*1d90*/  ISETP.GT.U32.AND P1, PT, R19, 0x1, PT ;  /* 0x000000011300780c */ /* 0x000fda0003f24070 */
[----:B0-----:R-:W-:Y:S05]  /*1da0*/  @P1 BRA `(.L_x_28) ;  /* 0x0000000000041947 */ /* 0x001fea0003800000 */
[----:B------:R-:W-:Y:S01]  /*1db0*/  BPT.TRAP 0x1 ;  /* 0x000000040000795c */ /* 0x000fe20000300000 */
.L_x_28:
[----:B------:R-:W-:Y:S01]  /*1dc0*/  UIADD3 UR6, UR6, 0x1, URZ ;  /* 0x0000000106067890 */ /* 0x000fe2000fffe03f */
[C---:B------:R-:W-:Y:S01]  /*1dd0*/  ISETP.GT.AND P2, PT, R0.reuse, 0x1, PT ;  /* 0x000000010000780c */ /* 0x040fe20003f44270 */
[----:B------:R-:W-:Y:S02]  /*1de0*/  VIADD R3, R3, 0x1 ;  /* 0x0000000103037836 */ /* 0x000fe40000000000 */
[----:B------:R-:W-:Y:S01]  /*1df0*/  UISETP.NE.AND UP0, UPT, UR6, 0x4, UPT ;  /* 0x000000040600788c */ /* 0x000fe2000bf05270 */
[----:B------:R-:W-:Y:S02]  /*1e00*/  VIADD R0, R0, 0xffffffff ;  /* 0xffffffff00007836 */ /* 0x000fe40000000000 */
[C---:B------:R-:W-:Y:S01]  /*1e10*/  ISETP.NE.AND P1, PT, R3.reuse, 0x4, PT ;  /* 0x000000040300780c */ /* 0x040fe20003f25270 */
[----:B------:R-:W-:Y:S02]  /*1e20*/  USEL UR7, URZ, 0x1, UP0 ;  /* 0x000000013f077887 */ /* 0x000fe40008000000 */
[----:B------:R-:W-:Y:S01]  /*1e30*/  USEL UR6, UR6, URZ, UP0 ;  /* 0x0000003f06067287 */ /* 0x000fe20008000000 */
[----:B------:R-:W-:-:S03]  /*1e40*/  SEL R3, R3, RZ, P1 ;  /* 0x000000ff03037207 */ /* 0x000fc60000800000 */
[----:B------:R-:W-:Y:S01]  /*1e50*/  LOP3.LUT R7, R7, UR7, RZ, 0x3c, !PT ;  /* 0x0000000707077c12 */ /* 0x000fe2000f8e3cff */
[----:B------:R-:W-:Y:S07]  /*1e60*/  @P2 BRA `(.L_x_29) ;  /* 0xfffffff800a82947 */ /* 0x000fee000383ffff */
.L_x_22:
[----:B------:R-:W2:Y:S02]  /*1e70*/  LDC R0, c[0x0][0x28c] ;  /* 0x0000a300ff007b82 */ /* 0x000ea40000000800 */
[----:B--2---:R-:W-:-:S13]  /*1e80*/  ISETP.GE.AND P1, PT, R0, 0x1, PT ;  /* 0x000000010000780c */ /* 0x004fda0003f26270 */
[----:B------:R-:W-:Y:S05]  /*1e90*/  @!P1 BRA `(.L_x_30) ;  /* 0x0000000000409947 */ /* 0x000fea0003800000 */
[----:B------:R-:W-:Y:S05]  /*1ea0*/  @!P0 BRA `(.L_x_31) ;  /* 0x0000000000048947 */ /* 0x000fea0003800000 */
[----:B------:R-:W-:Y:S01]  /*1eb0*/  BPT.TRAP 0x1 ;  /* 0x000000040000795c */ /* 0x000fe20000300000 */
.L_x_31:
[----:B------:R-:W-:Y:S01]  /*1ec0*/  ISETP.NE.AND P0, PT, R156, RZ, PT ;  /* 0x000000ff9c00720c */ /* 0x000fe20003f05270 */
[----:B------:R-:W-:-:S12]  /*1ed0*/  UISETP.LT.AND UP1, UPT, UR40, 0x1, UPT ;  /* 0x000000012800788c */ /* 0x000fd8000bf21270 */
[----:B------:R-:W-:-:S05]  /*1ee0*/  VOTEU.ANY UP0, P0 ;  /* 0x00000000003f7886 */ /* 0x000fca0000000100 */
[----:B------:R-:W-:-:S04]  /*1ef0*/  @UP0 USEL UR4, UR40, 0x1, UP1 ;  /* 0x0000000128040887 */ /* 0x000fc80008800000 */
[----:B------:R-:W-:-:S06]  /*1f00*/  @UP0 UIADD3 UR4, UR39, UR40, -UR4 ;  /* 0x0000002827040290 */ /* 0x000fcc000fffe804 */
[----:B------:R-:W-:-:S04]  /*1f10*/  IMAD.U32 R0, RZ, RZ, UR4 ;  /* 0x00000004ff007e24 */ /* 0x000fc8000f8e00ff */
[----:B------:R-:W-:-:S05]  /*1f20*/  @P0 IMAD.SHL.U32 R0, R0, 0x8, RZ ;  /* 0x0000000800000824 */ /* 0x000fca00078e00ff */
[----:B------:R-:W-:-:S04]  /*1f30*/  @P0 LOP3.LUT R0, R0, 0x18, RZ, 0xc0, !PT ;  /* 0x0000001800000812 */ /* 0x000fc800078ec0ff */
[----:B------:R-:W-:-:S04]  /*1f40*/  @P0 IADD3 R3, R6, 0x20, R0 ;  /* 0x0000002006030810 */ /* 0x000fc80007ffe000 */
[----:B------:R-:W-:-:S04]  /*1f50*/  @P0 PRMT R3, R22, 0x654, R3 ;  /* 0x0000065416030816 */ /* 0x000fc80000000003 */
[----:B------:R2:W-:Y:S01]  /*1f60*/  @P0 SYNCS.ARRIVE.TRANS64.RED.A1T0 RZ, [R3+URZ], RZ ;  /* 0x000000ff03ff09a7 */ /* 0x0005e2000810043f */
[----:B------:R-:W-:-:S13]  /*1f70*/  ISETP.GT.U32.AND P0, PT, R19, 0x1, PT ;  /* 0x000000011300780c */ /* 0x000fda0003f04070 */
[----:B--2---:R-:W-:Y:S05]  /*1f80*/  @P0 BRA `(.L_x_30) ;  /* 0x0000000000040947 */ /* 0x004fea0003800000 */
[----:B------:R-:W-:Y:S01]  /*1f90*/  BPT.TRAP 0x1 ;  /* 0x000000040000795c */ /* 0x000fe20000300000 */
.L_x_30:
[----:B------:R-:W2:Y:S01]  /*1fa0*/  LDC R6, c[0x0][0x288] ;  /* 0x0000a200ff067b82 */ /* 0x000ea20000000800 */
[--C-:B------:R-:W-:Y:S01]  /*1fb0*/  SHF.R.U32.HI R0, RZ, 0x2, R18.reuse ;  /* 0x00000002ff007819 */ /* 0x100fe20000011612 */
[----:B------:R-:W-:Y:S01]  /*1fc0*/  UIADD3 UR39, UR40, UR39, URZ ;  /* 0x0000002728277290 */ /* 0x000fe2000fffe03f */
[----:B01----:R-:W-:Y:S01]  /*1fd0*/  SHF.R.U32.HI R5, RZ, 0x7, R18 ;  /* 0x00000007ff057819 */ /* 0x003fe20000011612 */
[----:B------:R-:W-:Y:S01]  /*1fe0*/  IMAD.SHL.U32 R11, R153, 0x80, RZ ;  /* 0x00000080990b7824 */ /* 0x000fe200078e00ff */
[----:B------:R-:W-:Y:S01]  /*1ff0*/  LOP3.LUT R3, R0, 0x7, RZ, 0xc0, !PT ;  /* 0x0000000700037812 */ /* 0x000fe200078ec0ff */
[----:B------:R-:W-:Y:S01]  /*2000*/  USHF.R.U32.HI UR4, URZ, 0x2, UR39 ;  /* 0x000000023f047899 */ /* 0x000fe20008011627 */
[----:B------:R-:W-:Y:S01]  /*2010*/  LOP3.LUT R4, R18, 0x60, RZ, 0xc0, !PT ;  /* 0x0000006012047812 */ /* 0x000fe200078ec0ff */
[----:B------:R-:W-:Y:S01]  /*2020*/  ULDC UR8, c[0x0][0x284] ;  /* 0x0000a10000087ab9 */ /* 0x000fe20000000800 */
[----:B------:R-:W-:Y:S01]  /*2030*/  LOP3.LUT R0, R5, 0x1, RZ, 0xc0, !PT ;  /* 0x0000000105007812 */ /* 0x000fe200078ec0ff */
[----:B------:R-:W-:Y:S01]  /*2040*/  ULOP3.LUT UR4, UR4, 0x1, URZ, 0xc0, !UPT ;  /* 0x0000000104047892 */ /* 0x000fe2000f8ec03f */
[----:B------:R-:W-:Y:S01]  /*2050*/  SHF.R.U32.HI R8, RZ, 0x1, R4 ;  /* 0x00000001ff087819 */ /* 0x000fe20000011604 */
[----:B------:R-:W-:Y:S01]  /*2060*/  UISETP.GT.U32.AND UP1, UPT, UR39, 0x3, UPT ;  /* 0x000000032700788c */ /* 0x000fe2000bf24070 */
[----:B------:R-:W-:Y:S01]  /*2070*/  SHF.R.S32.HI R15, RZ, 0x1f, R23 ;  /* 0x0000001fff0f7819 */ /* 0x000fe20000011417 */
[----:B------:R-:W-:Y:S01]  /*2080*/  IMAD.SHL.U32 R4, R0, 0x40, RZ ;  /* 0x0000004000047824 */ /* 0x000fe200078e00ff */
[----:B------:R-:W-:Y:S01]  /*2090*/  IADD3 R5, RZ, -R8, -R3 ;  /* 0x80000008ff057210 */ /* 0x000fe20007ffe803 */
[----:B------:R-:W-:Y:S01]  /*20a0*/  UISETP.NE.U32.AND UP0, UPT, UR4, 0x1, UPT ;  /* 0x000000010400788c */ /* 0x000fe2000bf05070 */
[----:B------:R-:W-:-:S02]  /*20b0*/  ULDC.64 UR6, c[0x0][0x5d0] ;  /* 0x0001740000067ab9 */ /* 0x000fc40000000a00 */
[----:B------:R-:W-:Y:S01]  /*20c0*/  LOP3.LUT R165, R4, 0x40, R3, 0xe2, !PT ;  /* 0x0000004004a57812 */ /* 0x000fe200078ee203 */
[----:B------:R-:W-:Y:S01]  /*20d0*/  IMAD R157, R0, -0x40, R5 ;  /* 0xffffffc0009d7824 */ /* 0x000fe200078e0205 */
[----:B------:R-:W-:Y:S01]  /*20e0*/  LOP3.LUT R3, R18, 0x3, RZ, 0xc0, !PT ;  /* 0x0000000312037812 */ /* 0x000fe200078ec0ff */
[----:B------:R-:W-:Y:S01]  /*20f0*/  IMAD.SHL.U32 R0, R152, 0x100, RZ ;  /* 0x0000010098007824 */ /* 0x000fe200078e00ff */
[----:B------:R-:W-:Y:S01]  /*2100*/  UISETP.LT.U32.AND UP1, UPT, UR40, 0x4, UP1 ;  /* 0x000000042800788c */ /* 0x000fe20008f21070 */
[----:B--2---:R-:W-:Y:S01]  /*2110*/  ISETP.GE.AND P0, PT, R11, R6, PT ;  /* 0x000000060b00720c */ /* 0x004fe20003f06270 */
[----:B------:R-:W-:Y:S01]  /*2120*/  UISETP.GT.U32.AND UP0, UPT, UR40, 0x3, !UP0 ;  /* 0x000000032800788c */ /* 0x000fe2000c704070 */
[----:B------:R-:W-:Y:S01]  /*2130*/  IMAD R10, R3, -0x2, R6 ;  /* 0xfffffffe030a7824 */ /* 0x000fe200078e0206 */
[----:B------:R-:W-:Y:S01]  /*2140*/  USEL UR5, URZ, 0x1, !UP1 ;  /* 0x000000013f057887 */ /* 0x000fe2000c800000 */
[----:B------:R-:W-:Y:S01]  /*2150*/  IMAD.SHL.U32 R6, R18, 0x2, RZ ;  /* 0x0000000212067824 */ /* 0x000fe200078e00ff */
[----:B------:R-:W-:Y:S01]  /*2160*/  ISETP.GE.OR P0, PT, R0, UR8, P0 ;  /* 0x0000000800007c0c */ /* 0x000fe20008706670 */
[----:B------:R-:W-:Y:S01]  /*2170*/  IMAD R4, R15, UR6, RZ ;  /* 0x000000060f047c24 */ /* 0x000fe2000f8e02ff */
[----:B------:R-:W-:Y:S01]  /*2180*/  USEL UR4, URZ, 0x1, !UP0 ;  /* 0x000000013f047887 */ /* 0x000fe2000c000000 */
[----:B------:R-:W-:Y:S01]  /*2190*/  IMAD.WIDE R152, R152, 0x100, RZ ;  /* 0x0000010098987825 */ /* 0x000fe200078e02ff */
[----:B------:R-:W-:Y:S01]  /*21a0*/  LOP3.LUT R6, R11, 0x6, R6, 0xf8, !PT ;  /* 0x000000060b067812 */ /* 0x000fe200078ef806 */
[----:B------:R-:W-:Y:S01]  /*21b0*/  ULOP3.LUT UR39, UR39, 0x3, URZ, 0xc0, !UPT ;  /* 0x0000000327277892 */ /* 0x000fe2000f8ec03f */
[----:B------:R-:W-:Y:S01]  /*21c0*/  IADD3 R157, -R0, UR8, R157 ;  /* 0x00000008009d7c10 */ /* 0x000fe2000fffe19d */
[----:B------:R-:W-:Y:S01]  /*21d0*/  IMAD R9, R23, UR7, R4 ;  /* 0x0000000717097c24 */ /* 0x000fe2000f8e0204 */
[----:B------:R-:W-:Y:S01]  /*21e0*/  SHF.R.S32.HI R7, RZ, 0x1f, R6 ;  /* 0x0000001fff077819 */ /* 0x000fe20000011406 */
[----:B------:R-:W-:Y:S01]  /*21f0*/  ULOP3.LUT UR38, UR4, UR38, UR5, 0x96, !UPT ;  /* 0x0000002604267292 */ /* 0x000fe2000f8e9605 */
[----:B------:R-:W-:Y:S01]  /*2200*/  LOP3.LUT R165, R152, R165, R8, 0xfe, !PT ;  /* 0x000000a598a57212 */ /* 0x000fe200078efe08 */
[----:B------:R-:W-:-:S02]  /*2210*/  IMAD.IADD R0, R10, 0x1, -R11 ;  /* 0x000000010a007824 */ /* 0x000fc400078e0a0b */
[----:B------:R-:W-:-:S04]  /*2220*/  IMAD.WIDE.U32 R4, R23, UR6, R6 ;  /* 0x0000000617047c25 */ /* 0x000fc8000f8e0006 */
[----:B------:R-:W-:Y:S02]  /*2230*/  IMAD.IADD R9, R5, 0x1, R9 ;  /* 0x0000000105097824 */ /* 0x000fe400078e0209 */
[----:B------:R-:W-:Y:S02]  /*2240*/  IMAD.MOV.U32 R3, RZ, RZ, -0x1 ;  /* 0xffffffffff037424 */ /* 0x000fe400078e00ff */
[----:B------:R-:W-:Y:S01]  /*2250*/  IMAD.MOV.U32 R8, RZ, RZ, R4 ;  /* 0x000000ffff087224 */ /* 0x000fe200078e0004 */
[----:B------:R-:W-:Y:S06]  /*2260*/  @P0 BRA `(.L_x_32) ;  /* 0x00000080007c0947 */ /* 0x000fec0003800000 */
[----:B------:R-:W0:Y:S01]  /*2270*/  LDC.64 R4, c[0x0][0x5c8] ;  /* 0x00017200ff047b82 */ /* 0x000e220000000a00 */
[----:B-----5:R-:W-:Y:S01]  /*2280*/  FSETP.NEU.AND P0, PT, R155, RZ, PT ;  /* 0x000000ff9b00720b */ /* 0x020fe20003f0d000 */
[----:B------:R-:W-:Y:S01]  /*2290*/  BSSY B0, `(.L_x_32) ;  /* 0x000081c000007945 */ /* 0x000fe20003800000 */
[----:B------:R-:W-:-:S04]  /*22a0*/  ISETP.GT.AND P1, PT, R157, RZ, PT ;  /* 0x000000ff9d00720c */ /* 0x000fc80003f24270 */
[----:B------:R-:W-:Y:S01]  /*22b0*/  ISETP.GT.AND P2, PT, R0, RZ, P1 ;  /* 0x000000ff0000720c */ /* 0x000fe20000f44270 */
[-C--:B0-----:R-:W-:Y:S02]  /*22c0*/  IMAD R10, R153, R4.reuse, RZ ;  /* 0x00000004990a7224 */ /* 0x081fe400078e02ff */
[----:B------:R-:W-:-:S04]  /*22d0*/  IMAD.WIDE.U32 R168, R165, R4, R8 ;  /* 0x00000004a5a87225 */ /* 0x000fc800078e0008 */
[----:B------:R-:W-:-:S04]  /*22e0*/  IMAD R9, R165, R5, R10 ;  /* 0x00000005a5097224 */ /* 0x000fc800078e020a */
[----:B------:R-:W-:Y:S01]  /*22f0*/  IMAD.IADD R175, R169, 0x1, R9 ;  /* 0x00000001a9af7824 */ /* 0x000fe200078e0209 */
[----:B------:R-:W-:Y:S06]  /*2300*/  @!P0 BRA `(.L_x_33) ;  /* 0x0000005c001c8947 */ /* 0x000fec0003800000 */
[----:B------:R-:W0:Y:S01]  /*2310*/  LDC.64 R10, c[0x0][0x5b8] ;  /* 0x00016e00ff0a7b82 */ /* 0x000e220000000a00 */
[----:B------:R-:W-:-:S07]  /*2320*/  ULDC.64 UR4, c[0x0][0x5c0] ;  /* 0x0001700000047ab9 */ /* 0x000fce0000000a00 */
[----:B------:R-:W1:Y:S08]  /*2330*/  LDC.64 R12, c[0x0][0x5b0] ;  /* 0x00016c00ff0c7b82 */ /* 0x000e700000000a00 */
[----:B------:R-:W2:Y:S01]  /*2340*/  LDC.64 R8, c[0x0][0x5a8] ;  /* 0x00016a00ff087b82 */ /* 0x000ea20000000a00 */
[----:B0-----:R-:W-:-:S04]  /*2350*/  IMAD R14, R15, R10, RZ ;  /* 0x0000000a0f0e7224 */ /* 0x001fc800078e02ff */
[C---:B------:R-:W-:Y:S02]  /*2360*/  IMAD R11, R23.reuse, R11, R14 ;  /* 0x0000000b170b7224 */ /* 0x040fe400078e020e */
[----:B------:R-:W-:-:S04]  /*2370*/  IMAD.WIDE.U32 R14, R23, R10, R6 ;  /* 0x0000000a170e7225 */ /* 0x000fc800078e0006 */
[----:B-1----:R-:W-:Y:S02]  /*2380*/  IMAD R20, R153, R12, RZ ;  /* 0x0000000c99147224 */ /* 0x002fe400078e02ff */
[----:B------:R-:W-:Y:S02]  /*2390*/  IMAD.IADD R21, R15, 0x1, R11 ;  /* 0x000000010f157824 */ /* 0x000fe400078e020b */
[----:B------:R-:W-:Y:S02]  /*23a0*/  IMAD R173, R165, R13, R20 ;  /* 0x0000000da5ad7224 */ /* 0x000fe400078e0214 */
[----:B------:R-:W-:-:S04]  /*23b0*/  IMAD.MOV.U32 R20, RZ, RZ, R14 ;  /* 0x000000ffff147224 */ /* 0x000fc800078e000e */
[----:B------:R-:W-:-:S04]  /*23c0*/  IMAD.WIDE.U32 R158, R165, R12, R20 ;  /* 0x0000000ca59e7225 */ /* 0x000fc800078e0014 */
[----:B------:R-:W-:Y:S01]  /*23d0*/  IMAD.IADD R159, R159, 0x1, R173 ;  /* 0x000000019f9f7824 */ /* 0x000fe200078e02ad */
[----:B--2---:R-:W-:-:S04]  /*23e0*/  LEA R160, P0, R158, R8, 0x2 ;  /* 0x000000089ea07211 */ /* 0x004fc800078010ff */
[----:B------:R-:W-:-:S05]  /*23f0*/  LEA.HI.X R161, R158, R9, R159, 0x2, P0 ;  /* 0x000000099ea17211 */ /* 0x000fca00000f149f */
[----:B------:R0:W2:Y:S01]  /*2400*/  @P2 LDG.E.LTC128B R169, desc[UR36][R160.64] ;  /* 0x00000024a0a92981 */ /* 0x0000a2000c1e1920 */
[----:B------:R-:W-:Y:S01]  /*2410*/  LEA R158, P0, R168, UR4, 0x2 ;  /* 0x00000004a89e7c11 */ /* 0x000fe2000f8010ff */
[----:B------:R-:W-:Y:S01]  /*2420*/  IMAD.WIDE.U32 R162, R165, R12, R6 ;  /* 0x0000000ca5a27225 */ /* 0x000fe200078e0006 */
[----:B------:R-:W-:Y:S01]  /*2430*/  ISETP.GT.AND P3, PT, R0, 0x1, P1 ;  /* 0x000000010000780c */ /* 0x000fe20000f64270 */
[----:B------:R-:W-:Y:S01]  /*2440*/  BSSY B1, `(.L_x_34) ;  /* 0x0000011000017945 */ /* 0x000fe20003800000 */
[----:B------:R-:W-:Y:S01]  /*2450*/  LEA.HI.X R159, R168, UR5, R175, 0x2, P0 ;  /* 0x00000005a89f7c11 */ /* 0x000fe200080f14af */
[----:B------:R-:W-:Y:S01]  /*2460*/  IMAD.IADD R163, R173, 0x1, R163 ;  /* 0x00000001ada37824 */ /* 0x000fe200078e02a3 */
[C---:B0-----:R-:W-:Y:S01]  /*2470*/  SHF.L.U64.HI R161, R12.reuse, 0x3, R13 ;  /* 0x000000030ca17819 */ /* 0x041fe2000001020d */
[----:B------:R-:W-:Y:S01]  /*2480*/  IMAD.SHL.U32 R160, R12, 0x8, RZ ;  /* 0x000000080ca07824 */ /* 0x000fe200078e00ff */
[----:B--2---:R-:W-:-:S05]  /*2490*/  LOP3.LUT R166, R169, 0xffffe000, RZ, 0xc0, !PT ;  /* 0xffffe000a9a67812 */ /* 0x004fca00078ec0ff */
[----:B------:R-:W-:Y:S01]  /*24a0*/  FMUL R171, R166, R155 ;  /* 0x0000009ba6ab7220 */ /* 0x000fe20000400000 */
[----:B------:R-:W-:-:S04]  /*24b0*/  IMAD.WIDE.U32 R166, R23, R10, R162 ;  /* 0x0000000a17a67225 */ /* 0x000fc800078e00a2 */
[----:B------:R-:W-:Y:S01]  /*24c0*/  FFMA R171, R88, R154, R171 ;  /* 0x0000009a58ab7223 */ /* 0x000fe200000000ab */
[----:B------:R-:W-:Y:S01]  /*24d0*/  IMAD.IADD R88, R11, 0x1, R167 ;  /* 0x000000010b587824 */ /* 0x000fe200078e02a7 */
[----:B------:R-:W-:-:S03]  /*24e0*/  LEA R162, P0, R166, R8, 0x2 ;  /* 0x00000008a6a27211 */ /* 0x000fc600078010ff */
[----:B------:R-:W-:Y:S02]  /*24f0*/  F2FP.TF32.F32.PACK_B R171, R171 ;  /* 0x000000abffab723e */ /* 0x000fe400024050ff */
[----:B------:R-:W-:Y:S01]  /*2500*/  LEA.HI.X R163, R166, R9, R88, 0x2, P0 ;  /* 0x00000009a6a37211 */ /* 0x000fe200000f1458 */
[----:B------:R-:W-:Y:S02]  /*2510*/  IMAD.WIDE.U32 R166, R165, R12, R160 ;  /* 0x0000000ca5a67225 */ /* 0x000fe400078e00a0 */
[----:B------:R0:W-:Y:S01]  /*2520*/  @P2 STG.E desc[UR36][R158.64], R171 ;  /* 0x000000ab9e002986 */ /* 0x0001e2000c101924 */
[----:B------:R-:W-:Y:S05]  /*2530*/  @!P3 BRA `(.L_x_35) ;  /* 0x000000000004b947 */ /* 0x000fea0003800000 */
[----:B------:R1:W5:Y:S02]  /*2540*/  LDG.E.LTC128B R169, desc[UR36][R162.64+0x4] ;  /* 0x00000424a2a97981 */ /* 0x000364000c1e1920 */
.L_x_35:
[----:B------:R-:W-:Y:S05]  /*2550*/  BSYNC B1 ;  /* 0x0000000000017941 */ /* 0x000fea0003800000 */
.L_x_34:
[----:B-----5:R-:W-:Y:S01]  /*2560*/  LOP3.LUT R88, R169, 0xffffe000, RZ, 0xc0, !PT ;  /* 0xffffe000a9587812 */ /* 0x020fe200078ec0ff */
[----:B0-----:R-:W-:Y:S01]  /*2570*/  IMAD.IADD R171, R173, 0x1, R167 ;  /* 0x00000001adab7824 */ /* 0x001fe200078e02a7 */
[----:B------:R-:W-:Y:S02]  /*2580*/  ISETP.GT.AND P0, PT, R157, 0x8, PT ;  /* 0x000000089d00780c */ /* 0x000fe40003f04270 */
[----:B------:R-:W-:Y:S01]  /*2590*/  IADD3 R167, P4, R14, R166, RZ ;  /* 0x000000a60ea77210 */ /* 0x000fe20007f9e0ff */
[----:B------:R-:W-:Y:S01]  /*25a0*/  FMUL R88, R88, R155 ;  /* 0x0000009b58587220 */ /* 0x000fe20000400000 */
[----:B------:R-:W-:-:S03]  /*25b0*/  ISETP.GT.AND P2, PT, R0, RZ, P0 ;  /* 0x000000ff0000720c */ /* 0x000fc60000744270 */
[----:B------:R-:W-:Y:S02]  /*25c0*/  IMAD.X R168, R171, 0x1, R21, P4 ;  /* 0x00000001aba87824 */ /* 0x000fe400020e0615 */
[----:B------:R-:W-:Y:S01]  /*25d0*/  FFMA R175, R89, R154, R88 ;  /* 0x0000009a59af7223 */ /* 0x000fe20000000058 */
[----:B------:R-:W-:-:S04]  /*25e0*/  LEA R172, P4, R167, R8, 0x2 ;  /* 0x00000008a7ac7211 */ /* 0x000fc800078810ff */
[----:B------:R-:W-:Y:S01]  /*25f0*/  LEA.HI.X R173, R167, R9, R168, 0x2, P4 ;  /* 0x00000009a7ad7211 */ /* 0x000fe200020f14a8 */
[----:B------:R-:W-:Y:S01]  /*2600*/  IMAD.MOV.U32 R168, RZ, RZ, R169 ;  /* 0x000000ffffa87224 */ /* 0x000fe200078e00a9 */
[----:B------:R-:W-:-:S05]  /*2610*/  F2FP.TF32.F32.PACK_B R175, R175 ;  /* 0x000000afffaf723e */ /* 0x000fca00024050ff */
[----:B------:R0:W-:Y:S04]  /*2620*/  @P3 STG.E desc[UR36][R158.64+0x4], R175 ;  /* 0x000004af9e003986 */ /* 0x0001e8000c101924 */
[----:B------:R-:W2:Y:S01]  /*2630*/  @P2 LDG.E.LTC128B R168, desc[UR36][R172.64] ;  /* 0x00000024aca82981 */ /* 0x000ea2000c1e1920 */
[----:B------:R-:W-:Y:S01]  /*2640*/  IADD3 R166, P3, R6, R166, RZ ;  /* 0x000000a606a67210 */ /* 0x000fe20007f7e0ff */
[----:B------:R-:W-:Y:S01]  /*2650*/  IMAD.SHL.U32 R169, R4, 0x20, RZ ;  /* 0x0000002004a97824 */ /* 0x000fe200078e00ff */
[----:B------:R-:W-:Y:S03]  /*2660*/  BSSY B1, `(.L_x_36) ;  /* 0x0000011000017945 */ /* 0x000fe60003800000 */
[----:B------:R-:W-:Y:S01]  /*2670*/  IMAD.X R167, R7, 0x1, R171, P3 ;  /* 0x0000000107a77824 */ /* 0x000fe200018e06ab */
[----:B------:R-:W-:Y:S01]  /*2680*/  IADD3 R170, P3, R169, R158, RZ ;  /* 0x0000009ea9aa7210 */ /* 0x000fe20007f7e0ff */
[----:B------:R-:W-:-:S04]  /*2690*/  IMAD.WIDE.U32 R166, R23, R10, R166 ;  /* 0x0000000a17a67225 */ /* 0x000fc800078e00a6 */
[----:B------:R-:W-:Y:S01]  /*26a0*/  IMAD.IADD R171, R11, 0x1, R167 ;  /* 0x000000010bab7824 */ /* 0x000fe200078e02a7 */
[----:B------:R-:W-:Y:S02]  /*26b0*/  SHF.L.U64.HI R167, R4, 0x5, R5 ;  /* 0x0000000504a77819 */ /* 0x000fe40000010205 */
[----:B--2---:R-:W-:-:S05]  /*26c0*/  LOP3.LUT R88, R168, 0xffffe000, RZ, 0xc0, !PT ;  /* 0xffffe000a8587812 */ /* 0x004fca00078ec0ff */
[----:B------:R-:W-:Y:S01]  /*26d0*/  FMUL R89, R88, R155 ;  /* 0x0000009b58597220 */ /* 0x000fe20000400000 */
[----:B------:R-:W-:-:S03]  /*26e0*/  LEA R88, P4, R166, R8, 0x2 ;  /* 0x00000008a6587211 */ /* 0x000fc600078810ff */
[----:B------:R-:W-:Y:S01]  /*26f0*/  FFMA R173, R90, R154, R89 ;  /* 0x0000009a5aad7223 */ /* 0x000fe20000000059 */
[----:B------:R-:W-:Y:S01]  /*2700*/  LEA.HI.X R89, R166, R9, R171, 0x2, P4 ;  /* 0x00000009a6597211 */ /* 0x000fe200020f14ab */
[----:B------:R-:W-:Y:S01]  /*2710*/  IMAD.X R171, R167, 0x1, R159, P3 ;  /* 0x00000001a7ab7824 */ /* 0x000fe200018e069f */
[----:B------:R-:W-:Y:S02]  /*2720*/  ISETP.GT.AND P4, PT, R0, 0x1, P0 ;  /* 0x000000010000780c */ /* 0x000fe40000784270 */
[----:B------:R-:W-:-:S05]  /*2730*/  F2FP.TF32.F32.PACK_B R173, R173 ;  /* 0x000000adffad723e */ /* 0x000fca00024050ff */
[----:B------:R0:W-:Y:S06]  /*2740*/  @P2 STG.E desc[UR36][R170.64], R173 ;  /* 0x000000adaa002986 */ /* 0x0001ec000c101924 */
[----:B------:R-:W-:Y:S05]  /*2750*/  @!P4 BRA `(.L_x_37) ;  /* 0x000000000004c947 */ /* 0x000fea0003800000 */
[----:B------:R2:W5:Y:S02]  /*2760*/  LDG.E.LTC128B R168, desc[UR36][R88.64+0x4] ;  /* 0x0000042458a87981 */ /* 0x000564000c1e1920 */
.L_x_37:
[----:B------:R-:W-:Y:S05]  /*2770*/  BSYNC B1 ;  /* 0x0000000000017941 */ /* 0x000fea0003800000 */
.L_x_36:
[----:B-----5:R-:W-:Y:S01]  /*2780*/  LOP3.LUT R90, R168, 0xffffe000, RZ, 0xc0, !PT ;  /* 0xffffe000a85a7812 */ /* 0x020fe200078ec0ff */
[----:B------:R-:W-:Y:S01]  /*2790*/  BSSY B1, `(.L_x_38) ;  /* 0x000000a000017945 */ /* 0x000fe20003800000 */
[----:B------:R-:W-:-:S03]  /*27a0*/  ISETP.GT.AND P2, PT, R0, 0x8, P1 ;  /* 0x000000080000780c */ /* 0x000fc60000f44270 */
[----:B------:R-:W-:-:S04]  /*27b0*/  FMUL R90, R90, R155 ;  /* 0x0000009b5a5a7220 */ /* 0x000fc80000400000 */
[----:B0-----:R-:W-:Y:S01]  /*27c0*/  FFMA R173, R91, R154, R90 ;  /* 0x0000009a5bad7223 */ /* 0x001fe2000000005a */
[----:B------:R-:W-:Y:S02]  /*27d0*/  @P4 IMAD.MOV.U32 R90, RZ, RZ, R170 ;  /* 0x000000ffff5a4224 */ /* 0x000fe400078e00aa */
[----:B------:R-:W-:Y:S02]  /*27e0*/  @P4 IMAD.MOV.U32 R91, RZ, RZ, R171 ;  /* 0x000000ffff5b4224 */ /* 0x000fe400078e00ab */
[----:B------:R-:W-:-:S05]  /*27f0*/  F2FP.TF32.F32.PACK_B R173, R173 ;  /* 0x000000adffad723e */ /* 0x000fca00024050ff */
[----:B------:R0:W-:Y:S01]  /*2800*/  @P4 STG.E desc[UR36][R90.64+0x4], R173 ;  /* 0x000004ad5a004986 */ /* 0x0001e2000c101924 */
[----:B------:R-:W-:Y:S05]  /*2810*/  @!P2 BRA `(.L_x_39) ;  /* 0x000000000004a947 */ /* 0x000fea0003800000 */
[----:B------:R3:W5:Y:S02]  /*2820*/  LDG.E.LTC128B R168, desc[UR36][R162.64+0x20] ;  /* 0x00002024a2a87981 */ /* 0x000764000c1e1920 */
.L_x_39:
[----:B------:R-:W-:Y:S05]  /*2830*/  BSYNC B1 ;  /* 0x0000000000017941 */ /* 0x000fea0003800000 */
.L_x_38:
[----:B0----5:R-:W-:Y:S01]  /*2840*/  LOP3.LUT R90, R168, 0xffffe000, RZ, 0xc0, !PT ;  /* 0xffffe000a85a7812 */ /* 0x021fe200078ec0ff */
[----:B------:R-:W-:Y:S01]  /*2850*/  BSSY B1, `(.L_x_40) ;  /* 0x000000a000017945 */ /* 0x000fe20003800000 */
[----:B------:R-:W-:-:S03]  /*2860*/  ISETP.GT.AND P3, PT, R0, 0x9, P1 ;  /* 0x000000090000780c */ /* 0x000fc60000f64270 */
[----:B------:R-:W-:Y:S01]  /*2870*/  FMUL R91, R90, R155 ;  /* 0x0000009b5a5b7220 */ /* 0x000fe20000400000 */
[----:B------:R-:W-:-:S03]  /*2880*/  @P2 IMAD.MOV.U32 R90, RZ, RZ, R158 ;  /* 0x000000ffff5a2224 */ /* 0x000fc600078e009e */
[----:B------:R-:W-:Y:S01]  /*2890*/  FFMA R173, R92, R154, R91 ;  /* 0x0000009a5cad7223 */ /* 0x000fe2000000005b */
[----:B------:R-:W-:-:S04]  /*28a0*/  @P2 IMAD.MOV.U32 R91, RZ, RZ, R159 ;  /* 0x000000ffff5b2224 */ /* 0x000fc800078e009f */
[----:B------:R-:W-:-:S05]  /*28b0*/  F2FP.TF32.F32.PACK_B R173, R173 ;  /* 0x000000adffad723e */ /* 0x000fca00024050ff */
[----:B------:R0:W-:Y:S01]  /*28c0*/  @P2 STG.E desc[UR36][R90.64+0x20], R173 ;  /* 0x000020ad5a002986 */ /* 0x0001e2000c101924 */
[----:B------:R-:W-:Y:S05]  /*28d0*/  @!P3 BRA `(.L_x_41) ;  /* 0x000000000004b947 */ /* 0x000fea0003800000 */
[----:B------:R4:W5:Y:S02]  /*28e0*/  LDG.E.LTC128B R168, desc[UR36][R162.64+0x24] ;  /* 0x00002424a2a87981 */ /* 0x000964000c1e1920 */
.L_x_41:
[----:B------:R-:W-:Y:S05]  /*28f0*/  BSYNC B1 ;  /* 0x0000000000017941 */ /* 0x000fea0003800000 */
.L_x_40:
[----:B0----5:R-:W-:Y:S01]  /*2900*/  LOP3.LUT R90, R168, 0xffffe000, RZ, 0xc0, !PT ;  /* 0xffffe000a85a7812 */ /* 0x021fe200078ec0ff */
[----:B------:R-:W-:Y:S01]  /*2910*/  @P3 IMAD.MOV.U32 R91, RZ, RZ, R159 ;  /* 0x000000ffff5b3224 */ /* 0x000fe200078e009f */
[----:B------:R-:W-:Y:S01]  /*2920*/  ISETP.GT.AND P2, PT, R0, 0x8, P0 ;  /* 0x000000080000780c */ /* 0x000fe20000744270 */
[----:B------:R-:W-:Y:S02]  /*2930*/  BSSY B1, `(.L_x_42) ;  /* 0x0000008000017945 */ /* 0x000fe40003800000 */
[----:B------:R-:W-:-:S04]  /*2940*/  FMUL R90, R90, R155 ;  /* 0x0000009b5a5a7220 */ /* 0x000fc80000400000 */
[----:B------:R-:W-:Y:S01]  /*2950*/  FFMA R93, R93, R154, R90 ;  /* 0x0000009a5d5d7223 */ /* 0x000fe2000000005a */
[----:B------:R-:W-:-:S04]  /*2960*/  @P3 IMAD.MOV.U32 R90, RZ, RZ, R158 ;  /* 0x000000ffff5a3224 */ /* 0x000fc800078e009e */
[----:B------:R-:W-:-:S05]  /*2970*/  F2FP.TF32.F32.PACK_B R93, R93 ;  /* 0x0000005dff5d723e */ /* 0x000fca00024050ff */
[----:B------:R0:W-:Y:S01]  /*2980*/  @P3 STG.E desc[UR36][R90.64+0x24], R93 ;  /* 0x0000245d5a003986 */ /* 0x0001e2000c101924 */
[----:B------:R-:W-:Y:S05]  /*2990*/  @!P2 BRA `(.L_x_43) ;  /* 0x000000000004a947 */ /* 0x000fea0003800000 */
[----:B------:R0:W5:Y:S02]  /*29a0*/  LDG.E.LTC128B R168, desc[UR36][R88.64+0x20] ;  /* 0x0000202458a87981 */ /* 0x000164000c1e1920 */
.L_x_43:
[----:B------:R-:W-:Y:S05]  /*29b0*/  BSYNC B1 ;  /* 0x0000000000017941 */ /* 0x000fea0003800000 */
.L_x_42:
        /* <DEDUP_REMOVED lines=11> */
.L_x_45:
[----:B------:R-:W-:Y:S05]  /*2a70*/  BSYNC B1 ;  /* 0x0000000000017941 */ /* 0x000fea0003800000 */
.L_x_44:
        /* <DEDUP_REMOVED lines=11> */
.L_x_47:
[----:B------:R-:W-:Y:S05]  /*2b30*/  BSYNC B1 ;  /* 0x0000000000017941 */ /* 0x000fea0003800000 */
.L_x_46:
        /* <DEDUP_REMOVED lines=11> */
.L_x_49:
[----:B------:R-:W-:Y:S05]  /*2bf0*/  BSYNC B1 ;  /* 0x0000000000017941 */ /* 0x000fea0003800000 */
.L_x_48:
        /* <DEDUP_REMOVED lines=11> */
.L_x_51:
[----:B------:R-:W-:Y:S05]  /*2cb0*/  BSYNC B1 ;  /* 0x0000000000017941 */ /* 0x000fea0003800000 */
.L_x_50:
        /* <DEDUP_REMOVED lines=11> */
.L_x_53:
[----:B------:R-:W-:Y:S05]  /*2d70*/  BSYNC B1 ;  /* 0x0000000000017941 */ /* 0x000fea0003800000 */
.L_x_52:
        /* <DEDUP_REMOVED lines=11> */
.L_x_55:
[----:B------:R-:W-:Y:S05]  /*2e30*/  BSYNC B1 ;  /* 0x0000000000017941 */ /* 0x000fea0003800000 */
.L_x_54:
        /* <DEDUP_REMOVED lines=11> */
.L_x_57:
[----:B------:R-:W-:Y:S05]  /*2ef0*/  BSYNC B1 ;  /* 0x0000000000017941 */ /* 0x000fea0003800000 */
.L_x_56:
        /* <DEDUP_REMOVED lines=11> */
.L_x_59:
[----:B------:R-:W-:Y:S05]  /*2fb0*/  BSYNC B1 ;  /* 0x0000000000017941 */ /* 0x000fea0003800000 */
.L_x_58:
        /* <DEDUP_REMOVED lines=11> */
.L_x_61:
[----:B------:R-:W-:Y:S05]  /*3070*/  BSYNC B1 ;  /* 0x0000000000017941 */ /* 0x000fea0003800000 */
.L_x_60:
        /* <DEDUP_REMOVED lines=11> */
.L_x_63:
[----:B------:R-:W-:Y:S05]  /*3130*/  BSYNC B1 ;  /* 0x0000000000017941 */ /* 0x000fea0003800000 */
.L_x_62:
        /* <DEDUP_REMOVED lines=11> */
.L_x_65:
[----:B------:R-:W-:Y:S05]  /*31f0*/  BSYNC B1 ;  /* 0x0000000000017941 */ /* 0x000fea0003800000 */
.L_x_64:
        /* <DEDUP_REMOVED lines=11> */
.L_x_67:
[----:B------:R-:W-:Y:S05]  /*32b0*/  BSYNC B1 ;  /* 0x0000000000017941 */ /* 0x000fea0003800000 */
.L_x_66:
        /* <DEDUP_REMOVED lines=11> */
.L_x_69:
[----:B------:R-:W-:Y:S05]  /*3370*/  BSYNC B1 ;  /* 0x0000000000017941 */ /* 0x000fea0003800000 */
.L_x_68:
        /* <DEDUP_REMOVED lines=11> */
.L_x_71:
[----:B------:R-:W-:Y:S05]  /*3430*/  BSYNC B1 ;  /* 0x0000000000017941 */ /* 0x000fea0003800000 */
.L_x_70:
        /* <DEDUP_REMOVED lines=11> */
.L_x_73:
[----:B------:R-:W-:Y:S05]  /*34f0*/  BSYNC B1 ;  /* 0x0000000000017941 */ /* 0x000fea0003800000 */
.L_x_72:
        /* <DEDUP_REMOVED lines=11> */
.L_x_75:
[----:B------:R-:W-:Y:S05]  /*35b0*/  BSYNC B1 ;  /* 0x0000000000017941 */ /* 0x000fea0003800000 */
.L_x_74:
        /* <DEDUP_REMOVED lines=11> */
.L_x_77:
[----:B------:R-:W-:Y:S05]  /*3670*/  BSYNC B1 ;  /* 0x0000000000017941 */ /* 0x000fea0003800000 */
.L_x_76:
        /* <DEDUP_REMOVED lines=11> */
.L_x_79:
[----:B------:R-:W-:Y:S05]  /*3730*/  BSYNC B1 ;  /* 0x0000000000017941 */ /* 0x000fea0003800000 */
.L_x_78:
        /* <DEDUP_REMOVED lines=11> */
.L_x_81:
[----:B------:R-:W-:Y:S05]  /*37f0*/  BSYNC B1 ;  /* 0x0000000000017941 */ /* 0x000fea0003800000 */
.L_x_80:
        /* <DEDUP_REMOVED lines=11> */
.L_x_83:
[----:B------:R-:W-:Y:S05]  /*38b0*/  BSYNC B1 ;  /* 0x0000000000017941 */ /* 0x000fea0003800000 */
.L_x_82:
        /* <DEDUP_REMOVED lines=11> */
.L_x_85:
[----:B------:R-:W-:Y:S05]  /*3970*/  BSYNC B1 ;  /* 0x0000000000017941 */ /* 0x000fea0003800000 */
.L_x_84:
        /* <DEDUP_REMOVED lines=11> */
.L_x_87:
[----:B------:R-:W-:Y:S05]  /*3a30*/  BSYNC B1 ;  /* 0x0000000000017941 */ /* 0x000fea0003800000 */
.L_x_86:
        /* <DEDUP_REMOVED lines=11> */
.L_x_89:
[----:B------:R-:W-:Y:S05]  /*3af0*/  BSYNC B1 ;  /* 0x0000000000017941 */ /* 0x000fea0003800000 */
.L_x_88:
        /* <DEDUP_REMOVED lines=11> */
.L_x_91:
[----:B------:R-:W-:Y:S05]  /*3bb0*/  BSYNC B1 ;  /* 0x0000000000017941 */ /* 0x000fea0003800000 */
.L_x_90:
        /* <DEDUP_REMOVED lines=11> */
.L_x_93:
[----:B------:R-:W-:Y:S05]  /*3c70*/  BSYNC B1 ;  /* 0x0000000000017941 */ /* 0x000fea0003800000 */
.L_x_92:
        /* <DEDUP_REMOVED lines=11> */
.L_x_95:
[----:B------:R-:W-:Y:S05]  /*3d30*/  BSYNC B1 ;  /* 0x0000000000017941 */ /* 0x000fea0003800000 */
.L_x_94:
        /* <DEDUP_REMOVED lines=11> */
.L_x_97:
[----:B------:R-:W-:Y:S05]  /*3df0*/  BSYNC B1 ;  /* 0x0000000000017941 */ /* 0x000fea0003800000 */
.L_x_96:
        /* <DEDUP_REMOVED lines=11> */
.L_x_99:
[----:B------:R-:W-:Y:S05]  /*3eb0*/  BSYNC B1 ;  /* 0x0000000000017941 */ /* 0x000fea0003800000 */
.L_x_98:
        /* <DEDUP_REMOVED lines=11> */
.L_x_101:
[----:B------:R-:W-:Y:S05]  /*3f70*/  BSYNC B1 ;  /* 0x0000000000017941 */ /* 0x000fea0003800000 */
.L_x_100:
        /* <DEDUP_REMOVED lines=11> */
.L_x_103:
[----:B------:R-:W-:Y:S05]  /*4030*/  BSYNC B1 ;  /* 0x0000000000017941 */ /* 0x000fea0003800000 */
.L_x_102:
        /* <DEDUP_REMOVED lines=11> */
.L_x_105:
[----:B------:R-:W-:Y:S05]  /*40f0*/  BSYNC B1 ;  /* 0x0000000000017941 */ /* 0x000fea0003800000 */
.L_x_104:
        /* <DEDUP_REMOVED lines=11> */
.L_x_107:
[----:B------:R-:W-:Y:S05]  /*41b0*/  BSYNC B1 ;  /* 0x0000000000017941 */ /* 0x000fea0003800000 */
.L_x_106:
        /* <DEDUP_REMOVED lines=11> */
.L_x_109:
[----:B------:R-:W-:Y:S05]  /*4270*/  BSYNC B1 ;  /* 0x0000000000017941 */ /* 0x000fea0003800000 */
.L_x_108:
        /* <DEDUP_REMOVED lines=11> */
.L_x_111:
[----:B------:R-:W-:Y:S05]  /*4330*/  BSYNC B1 ;  /* 0x0000000000017941 */ /* 0x000fea0003800000 */
.L_x_110:
        /* <DEDUP_REMOVED lines=11> */
.L_x_113:
[----:B------:R-:W-:Y:S05]  /*43f0*/  BSYNC B1 ;  /* 0x0000000000017941 */ /* 0x000fea0003800000 */
.L_x_112:
        /* <DEDUP_REMOVED lines=11> */
.L_x_115:
[----:B------:R-:W-:Y:S05]  /*44b0*/  BSYNC B1 ;  /* 0x0000000000017941 */ /* 0x000fea0003800000 */
.L_x_114:
        /* <DEDUP_REMOVED lines=11> */
.L_x_117:
[----:B------:R-:W-:Y:S05]  /*4570*/  BSYNC B1 ;  /* 0x0000000000017941 */ /* 0x000fea0003800000 */
.L_x_116:
        /* <DEDUP_REMOVED lines=11> */
.L_x_119:
[----:B------:R-:W-:Y:S05]  /*4630*/  BSYNC B1 ;  /* 0x0000000000017941 */ /* 0x000fea0003800000 */
.L_x_118:
        /* <DEDUP_REMOVED lines=11> */
.L_x_121:
[----:B------:R-:W-:Y:S05]  /*46f0*/  BSYNC B1 ;  /* 0x0000000000017941 */ /* 0x000fea0003800000 */
.L_x_120:
        /* <DEDUP_REMOVED lines=11> */
.L_x_123:
[----:B------:R-:W-:Y:S05]  /*47b0*/  BSYNC B1 ;  /* 0x0000000000017941 */ /* 0x000fea0003800000 */
.L_x_122:
        /* <DEDUP_REMOVED lines=11> */
.L_x_125:
[----:B------:R-:W-:Y:S05]  /*4870*/  BSYNC B1 ;  /* 0x0000000000017941 */ /* 0x000fea0003800000 */
.L_x_124:
        /* <DEDUP_REMOVED lines=11> */
.L_x_127:
[----:B------:R-:W-:Y:S05]  /*4930*/  BSYNC B1 ;  /* 0x0000000000017941 */ /* 0x000fea0003800000 */
.L_x_126:
        /* <DEDUP_REMOVED lines=11> */
.L_x_129:
[----:B------:R-:W-:Y:S05]  /*49f0*/  BSYNC B1 ;  /* 0x0000000000017941 */ /* 0x000fea0003800000 */
.L_x_128:
        /* <DEDUP_REMOVED lines=11> */
.L_x_131:
[----:B------:R-:W-:Y:S05]  /*4ab0*/  BSYNC B1 ;  /* 0x0000000000017941 */ /* 0x000fea0003800000 */
.L_x_130:
        /* <DEDUP_REMOVED lines=11> */
.L_x_133:
[----:B------:R-:W-:Y:S05]  /*4b70*/  BSYNC B1 ;  /* 0x0000000000017941 */ /* 0x000fea0003800000 */
.L_x_132:
        /* <DEDUP_REMOVED lines=11> */
.L_x_135:
[----:B------:R-:W-:Y:S05]  /*4c30*/  BSYNC B1 ;  /* 0x0000000000017941 */ /* 0x000fea0003800000 */
.L_x_134:
        /* <DEDUP_REMOVED lines=11> */
.L_x_137:
[----:B------:R-:W-:Y:S05]  /*4cf0*/  BSYNC B1 ;  /* 0x0000000000017941 */ /* 0x000fea0003800000 */
.L_x_136:
        /* <DEDUP_REMOVED lines=11> */
.L_x_139:
[----:B------:R-:W-:Y:S05]  /*4db0*/  BSYNC B1 ;  /* 0x0000000000017941 */ /* 0x000fea0003800000 */
.L_x_138:
        /* <DEDUP_REMOVED lines=11> */
.L_x_141:
[----:B------:R-:W-:Y:S05]  /*4e70*/  BSYNC B1 ;  /* 0x0000000000017941 */ /* 0x000fea0003800000 */
.L_x_140:
        /* <DEDUP_REMOVED lines=11> */
.L_x_143:
[----:B------:R-:W-:Y:S05]  /*4f30*/  BSYNC B1 ;  /* 0x0000000000017941 */ /* 0x000fea0003800000 */
.L_x_142:
        /* <DEDUP_REMOVED lines=11> */
.L_x_145:
[----:B------:R-:W-:Y:S05]  /*4ff0*/  BSYNC B1 ;  /* 0x0000000000017941 */ /* 0x000fea0003800000 */
.L_x_144:
        /* <DEDUP_REMOVED lines=11> */
.L_x_147:
[----:B------:R-:W-:Y:S05]  /*50b0*/  BSYNC B1 ;  /* 0x0000000000017941 */ /* 0x000fea0003800000 */
.L_x_146:
        /* <DEDUP_REMOVED lines=11> */
.L_x_149:
[----:B------:R-:W-:Y:S05]  /*5170*/  BSYNC B1 ;  /* 0x0000000000017941 */ /* 0x000fea0003800000 */
.L_x_148:
        /* <DEDUP_REMOVED lines=11> */
.L_x_151:
[----:B------:R-:W-:Y:S05]  /*5230*/  BSYNC B1 ;  /* 0x0000000000017941 */ /* 0x000fea0003800000 */
.L_x_150:
        /* <DEDUP_REMOVED lines=11> */
.L_x_153:
[----:B------:R-:W-:Y:S05]  /*52f0*/  BSYNC B1 ;  /* 0x0000000000017941 */ /* 0x000fea0003800000 */
.L_x_152:
        /* <DEDUP_REMOVED lines=11> */
.L_x_155:
[----:B------:R-:W-:Y:S05]  /*53b0*/  BSYNC B1 ;  /* 0x0000000000017941 */ /* 0x000fea0003800000 */
.L_x_154:
[----:B0----5:R-:W-:Y:S01]  /*53c0*/  LOP3.LUT R90, R168, 0xffffe000, RZ, 0xc0, !PT ;  /* 0xffffe000a85a7812 */ /* 0x021fe200078ec0ff */
[----:B------:R-:W-:Y:S01]  /*53d0*/  BSSY B1, `(.L_x_156) ;  /* 0x000000d000017945 */ /* 0x000fe20003800000 */
[----:B------:R-:W-:-:S03]  /*53e0*/  IADD3 R165, P1, R165, 0x80, RZ ;  /* 0x00000080a5a57810 */ /* 0x000fc60007f3e0ff */
[----:B------:R-:W-:Y:S01]  /*53f0*/  FMUL R91, R90, R155 ;  /* 0x0000009b5a5b7220 */ /* 0x000fe20000400000 */
[----:B------:R-:W-:Y:S02]  /*5400*/  @P2 IMAD.MOV.U32 R90, RZ, RZ, R170 ;  /* 0x000000ffff5a2224 */ /* 0x000fe400078e00aa */
[----:B------:R-:W-:Y:S02]  /*5410*/  IMAD.X R153, RZ, RZ, R153, P1 ;  /* 0x000000ffff997224 */ /* 0x000fe400008e0699 */
[----:B------:R-:W-:Y:S01]  /*5420*/  FFMA R93, R150, R154, R91 ;  /* 0x0000009a965d7223 */ /* 0x000fe2000000005b */
[----:B------:R-:W-:Y:S01]  /*5430*/  @P2 IMAD.MOV.U32 R91, RZ, RZ, R171 ;  /* 0x000000ffff5b2224 */ /* 0x000fe200078e00ab */
[----:B------:R-:W-:Y:S01]  /*5440*/  ISETP.GT.AND P1, PT, R0, 0x79, P0 ;  /* 0x000000790000780c */ /* 0x000fe20000724270 */
[----:B------:R-:W-:Y:S02]  /*5450*/  IMAD R92, R153, R12, RZ ;  /* 0x0000000c995c7224 */ /* 0x000fe400078e02ff */
[----:B------:R-:W-:-:S05]  /*5460*/  F2FP.TF32.F32.PACK_B R93, R93 ;  /* 0x0000005dff5d723e */ /* 0x000fca00024050ff */
[----:B------:R0:W-:Y:S05]  /*5470*/  @P2 STG.E desc[UR36][R90.64+0x1e0], R93 ;  /* 0x0001e05d5a002986 */ /* 0x0001ea000c101924 */
[----:B------:R-:W-:Y:S05]  /*5480*/  @!P1 BRA `(.L_x_157) ;  /* 0x0000000000049947 */ /* 0x000fea0003800000 */
[----:B------:R0:W5:Y:S02]  /*5490*/  LDG.E.LTC128B R168, desc[UR36][R88.64+0x1e4] ;  /* 0x0001e42458a87981 */ /* 0x000164000c1e1920 */
.L_x_157:
[----:B------:R-:W-:Y:S05]  /*54a0*/  BSYNC B1 ;  /* 0x0000000000017941 */ /* 0x000fea0003800000 */
.L_x_156:
[----:B0----5:R-:W-:Y:S01]  /*54b0*/  LOP3.LUT R90, R168, 0xffffe000, RZ, 0xc0, !PT ;  /* 0xffffe000a85a7812 */ /* 0x021fe200078ec0ff */
[----:B------:R-:W-:Y:S01]  /*54c0*/  IMAD R99, R165, R13, R92 ;  /* 0x0000000da5637224 */ /* 0x000fe200078e025c */
[----:B------:R-:W-:Y:S01]  /*54d0*/  ISETP.GT.AND P0, PT, R157, 0x80, PT ;  /* 0x000000809d00780c */ /* 0x000fe20003f04270 */
[----:B--2---:R-:W-:-:S04]  /*54e0*/  IMAD.WIDE.U32 R88, R165, R12, R20 ;  /* 0x0000000ca5587225 */ /* 0x004fc800078e0014 */
[----:B------:R-:W-:Y:S01]  /*54f0*/  FMUL R90, R90, R155 ;  /* 0x0000009b5a5a7220 */ /* 0x000fe20000400000 */
[----:B------:R-:W-:Y:S01]  /*5500*/  ISETP.GT.AND P2, PT, R0, RZ, P0 ;  /* 0x000000ff0000720c */ /* 0x000fe20000744270 */
[----:B------:R-:W-:Y:S02]  /*5510*/  IMAD.IADD R13, R89, 0x1, R99 ;  /* 0x00000001590d7824 */ /* 0x000fe400078e0263 */
[----:B------:R-:W-:Y:S01]  /*5520*/  FFMA R151, R151, R154, R90 ;  /* 0x0000009a97977223 */ /* 0x000fe2000000005a */
[----:B------:R-:W-:-:S04]  /*5530*/  LEA R90, P3, R88, R8, 0x2 ;  /* 0x00000008585a7211 */ /* 0x000fc800078610ff */
[----:B------:R-:W-:Y:S02]  /*5540*/  F2FP.TF32.F32.PACK_B R151, R151 ;  /* 0x00000097ff97723e */ /* 0x000fe400024050ff */
[----:B------:R-:W-:-:S03]  /*5550*/  LEA.HI.X R91, R88, R9, R13, 0x2, P3 ;  /* 0x00000009585b7211 */ /* 0x000fc600018f140d */
[----:B------:R0:W-:Y:S04]  /*5560*/  @P1 STG.E desc[UR36][R170.64+0x1e4], R151 ;  /* 0x0001e497aa001986 */ /* 0x0001e8000c101924 */
[----:B------:R-:W2:Y:S01]  /*5570*/  @P2 LDG.E.LTC128B R168, desc[UR36][R90.64] ;  /* 0x000000245aa82981 */ /* 0x000ea2000c1e1920 */
[----:B------:R-:W-:Y:S01]  /*5580*/  IMAD.WIDE.U32 R88, R165, R12, R6 ;  /* 0x0000000ca5587225 */ /* 0x000fe200078e0006 */
[----:B------:R-:W-:Y:S01]  /*5590*/  SHF.L.U64.HI R97, R4, 0x9, R5 ;  /* 0x0000000904617819 */ /* 0x000fe20000010205 */
[----:B------:R-:W-:Y:S01]  /*55a0*/  BSSY B1, `(.L_x_158) ;  /* 0x0000012000017945 */ /* 0x000fe20003800000 */
[----:B------:R-:W-:Y:S01]  /*55b0*/  ISETP.GT.AND P3, PT, R0, 0x1, P0 ;  /* 0x000000010000780c */ /* 0x000fe20000764270 */
[----:B------:R-:W-:Y:S02]  /*55c0*/  IMAD.IADD R89, R99, 0x1, R89 ;  /* 0x0000000163597824 */ /* 0x000fe400078e0259 */
[----:B------:R-:W-:-:S02]  /*55d0*/  IMAD.SHL.U32 R95, R4, 0x200, RZ ;  /* 0x00000200045f7824 */ /* 0x000fc400078e00ff */
[----:B------:R-:W-:Y:S01]  /*55e0*/  IMAD.WIDE.U32 R160, R165, R12, R160 ;  /* 0x0000000ca5a07225 */ /* 0x000fe200078e00a0 */
[----:B--2---:R-:W-:-:S05]  /*55f0*/  LOP3.LUT R92, R168, 0xffffe000, RZ, 0xc0, !PT ;  /* 0xffffe000a85c7812 */ /* 0x004fca00078ec0ff */
[----:B------:R-:W-:Y:S01]  /*5600*/  FMUL R13, R92, R155 ;  /* 0x0000009b5c0d7220 */ /* 0x000fe20000400000 */
[----:B------:R-:W-:Y:S01]  /*5610*/  IMAD.WIDE.U32 R92, R23, R10, R88 ;  /* 0x0000000a175c7225 */ /* 0x000fe200078e0058 */
[----:B------:R-:W-:-:S03]  /*5620*/  IADD3 R88, P1, R95, R158, RZ ;  /* 0x0000009e5f587210 */ /* 0x000fc60007f3e0ff */
[----:B------:R-:W-:Y:S01]  /*5630*/  FFMA R13, R24, R154, R13 ;  /* 0x0000009a180d7223 */ /* 0x000fe2000000000d */
[----:B------:R-:W-:Y:S01]  /*5640*/  IMAD.IADD R5, R11, 0x1, R93 ;  /* 0x000000010b057824 */ /* 0x000fe200078e025d */
[C---:B------:R-:W-:Y:S01]  /*5650*/  LEA R4, P4, R92.reuse, R8, 0x2 ;  /* 0x000000085c047211 */ /* 0x040fe200078810ff */
[----:B------:R-:W-:Y:S02]  /*5660*/  IMAD.X R89, R97, 0x1, R159, P1 ;  /* 0x0000000161597824 */ /* 0x000fe400008e069f */
[----:B------:R-:W-:Y:S02]  /*5670*/  F2FP.TF32.F32.PACK_B R13, R13 ;  /* 0x0000000dff0d723e */ /* 0x000fe400024050ff */
[----:B------:R-:W-:-:S03]  /*5680*/  LEA.HI.X R5, R92, R9, R5, 0x2, P4 ;  /* 0x000000095c057211 */ /* 0x000fc600020f1405 */
[----:B------:R0:W-:Y:S01]  /*5690*/  @P2 STG.E desc[UR36][R88.64], R13 ;  /* 0x0000000d58002986 */ /* 0x0001e2000c101924 */
[----:B------:R-:W-:Y:S05]  /*56a0*/  @!P3 BRA `(.L_x_159) ;  /* 0x000000000004b947 */ /* 0x000fea0003800000 */
[----:B------:R2:W5:Y:S02]  /*56b0*/  LDG.E.LTC128B R168, desc[UR36][R4.64+0x4] ;  /* 0x0000042404a87981 */ /* 0x000564000c1e1920 */
.L_x_159:
[----:B------:R-:W-:Y:S05]  /*56c0*/  BSYNC B1 ;  /* 0x0000000000017941 */ /* 0x000fea0003800000 */
.L_x_158:
[----:B-----5:R-:W-:Y:S01]  /*56d0*/  LOP3.LUT R12, R168, 0xffffe000, RZ, 0xc0, !PT ;  /* 0xffffe000a80c7812 */ /* 0x020fe200078ec0ff */
[----:B------:R-:W-:Y:S01]  /*56e0*/  IMAD.IADD R99, R99, 0x1, R161 ;  /* 0x0000000163637824 */ /* 0x000fe200078e02a1 */
[-C--:B------:R-:W-:Y:S01]  /*56f0*/  IADD3 R14, P2, R14, R160.reuse, RZ ;  /* 0x000000a00e0e7210 */ /* 0x080fe20007f5e0ff */
[----:B------:R-:W-:Y:S01]  /*5700*/  @P3 IMAD.MOV.U32 R15, RZ, RZ, R89 ;  /* 0x000000ffff0f3224 */ /* 0x000fe200078e0059 */
[----:B------:R-:W-:Y:S01]  /*5710*/  ISETP.GT.AND P1, PT, R157, 0x88, PT ;  /* 0x000000889d00780c */ /* 0x000fe20003f24270 */
[----:B------:R-:W-:Y:S01]  /*5720*/  FMUL R20, R12, R155 ;  /* 0x0000009b0c147220 */ /* 0x000fe20000400000 */
[----:B------:R-:W-:Y:S01]  /*5730*/  IADD3 R12, P4, R6, R160, RZ ;  /* 0x000000a0060c7210 */ /* 0x000fe20007f9e0ff */
[----:B------:R-:W-:Y:S02]  /*5740*/  BSSY B1, `(.L_x_160) ;  /* 0x000000d000017945 */ /* 0x000fe40003800000 */
[----:B------:R-:W-:Y:S01]  /*5750*/  FFMA R25, R25, R154, R20 ;  /* 0x0000009a19197223 */ /* 0x000fe20000000014 */
[----:B------:R-:W-:Y:S01]  /*5760*/  IMAD.X R20, R99, 0x1, R21, P2 ;  /* 0x0000000163147824 */ /* 0x000fe200010e0615 */
[----:B------:R-:W-:Y:S01]  /*5770*/  ISETP.GT.AND P2, PT, R0, RZ, P1 ;  /* 0x000000ff0000720c */ /* 0x000fe20000f44270 */
[----:B0-----:R-:W-:Y:S01]  /*5780*/  IMAD.X R13, R7, 0x1, R99, P4 ;  /* 0x00000001070d7824 */ /* 0x001fe200020e0663 */
[----:B------:R-:W-:-:S02]  /*5790*/  LEA R6, P4, R14, R8, 0x2 ;  /* 0x000000080e067211 */ /* 0x000fc400078810ff */
[----:B------:R-:W-:Y:S01]  /*57a0*/  F2FP.TF32.F32.PACK_B R25, R25 ;  /* 0x00000019ff19723e */ /* 0x000fe200024050ff */
[----:B------:R-:W-:Y:S01]  /*57b0*/  IMAD.WIDE.U32 R12, R23, R10, R12 ;  /* 0x0000000a170c7225 */ /* 0x000fe200078e000c */
[----:B------:R-:W-:-:S03]  /*57c0*/  LEA.HI.X R7, R14, R9, R20, 0x2, P4 ;  /* 0x000000090e077211 */ /* 0x000fc600020f1414 */
[----:B------:R-:W-:-:S05]  /*57d0*/  @P3 IMAD.MOV.U32 R14, RZ, RZ, R88 ;  /* 0x000000ffff0e3224 */ /* 0x000fca00078e0058 */
[----:B------:R0:W-:Y:S01]  /*57e0*/  @P3 STG.E desc[UR36][R14.64+0x4], R25 ;  /* 0x000004190e003986 */ /* 0x0001e2000c101924 */
[----:B------:R-:W-:Y:S05]  /*57f0*/  @!P2 BRA `(.L_x_161) ;  /* 0x000000000004a947 */ /* 0x000fea0003800000 */
[----:B------:R0:W5:Y:S02]  /*5800*/  LDG.E.LTC128B R168, desc[UR36][R6.64] ;  /* 0x0000002406a87981 */ /* 0x000164000c1e1920 */
.L_x_161:
[----:B------:R-:W-:Y:S05]  /*5810*/  BSYNC B1 ;  /* 0x0000000000017941 */ /* 0x000fea0003800000 */
.L_x_160:
[----:B0----5:R-:W-:Y:S01]  /*5820*/  LOP3.LUT R6, R168, 0xffffe000, RZ, 0xc0, !PT ;  /* 0xffffe000a8067812 */ /* 0x021fe200078ec0ff */
[----:B------:R-:W-:Y:S01]  /*5830*/  IMAD.IADD R11, R11, 0x1, R13 ;  /* 0x000000010b0b7824 */ /* 0x000fe200078e020d */
[----:B------:R-:W-:Y:S01]  /*5840*/  LEA R8, P4, R12, R8, 0x2 ;  /* 0x000000080c087211 */ /* 0x000fe200078810ff */
[----:B------:R-:W-:Y:S02]  /*5850*/  BSSY B1, `(.L_x_162) ;  /* 0x000000b000017945 */ /* 0x000fe40003800000 */
[----:B------:R-:W-:Y:S01]  /*5860*/  FMUL R7, R6, R155 ;  /* 0x0000009b06077220 */ /* 0x000fe20000400000 */
[----:B------:R-:W-:Y:S02]  /*5870*/  IADD3 R6, P3, R88, R169, RZ ;  /* 0x000000a958067210 */ /* 0x000fe40007f7e0ff */
[----:B------:R-:W-:Y:S01]  /*5880*/  LEA.HI.X R9, R12, R9, R11, 0x2, P4 ;  /* 0x000000090c097211 */ /* 0x000fe200020f140b */
[----:B------:R-:W-:Y:S01]  /*5890*/  FFMA R13, R26, R154, R7 ;  /* 0x0000009a1a0d7223 */ /* 0x000fe20000000007 */
[----:B------:R-:W-:Y:S01]  /*58a0*/  ISETP.GT.AND P4, PT, R0, 0x1, P1 ;  /* 0x000000010000780c */ /* 0x000fe20000f84270 */
[----:B------:R-:W-:-:S03]  /*58b0*/  IMAD.X R7, R89, 0x1, R167, P3 ;  /* 0x0000000159077824 */ /* 0x000fc600018e06a7 */
[----:B------:R-:W-:-:S05]  /*58c0*/  F2FP.TF32.F32.PACK_B R13, R13 ;  /* 0x0000000dff0d723e */ /* 0x000fca00024050ff */
[----:B------:R0:W-:Y:S04]  /*58d0*/  @P2 STG.E desc[UR36][R6.64], R13 ;  /* 0x0000000d06002986 */ /* 0x0001e8000c101924 */
[----:B------:R-:W-:Y:S05]  /*58e0*/  @!P4 BRA `(.L_x_163) ;  /* 0x000000000004c947 */ /* 0x000fea0003800000 */
[----:B------:R0:W5:Y:S02]  /*58f0*/  LDG.E.LTC128B R168, desc[UR36][R8.64+0x4] ;  /* 0x0000042408a87981 */ /* 0x000164000c1e1920 */
.L_x_163:
[----:B------:R-:W-:Y:S05]  /*5900*/  BSYNC B1 ;  /* 0x0000000000017941 */ /* 0x000fea0003800000 */
.L_x_162:
[----:B-----5:R-:W-:Y:S01]  /*5910*/  LOP3.LUT R10, R168, 0xffffe000, RZ, 0xc0, !PT ;  /* 0xffffe000a80a7812 */ /* 0x020fe200078ec0ff */
[----:B------:R-:W-:Y:S01]  /*5920*/  BSSY B1, `(.L_x_164) ;  /* 0x0000008000017945 */ /* 0x000fe20003800000 */
[----:B------:R-:W-:-:S03]  /*5930*/  ISETP.GT.AND P2, PT, R0, 0x8, P0 ;  /* 0x000000080000780c */ /* 0x000fc60000744270 */
[----:B------:R-:W-:-:S04]  /*5940*/  FMUL R10, R10, R155 ;  /* 0x0000009b0a0a7220 */ /* 0x000fc80000400000 */
[----:B------:R-:W-:-:S05]  /*5950*/  FFMA R27, R27, R154, R10 ;  /* 0x0000009a1b1b7223 */ /* 0x000fca000000000a */
[----:B------:R-:W-:-:S05]  /*5960*/  F2FP.TF32.F32.PACK_B R27, R27 ;  /* 0x0000001bff1b723e */ /* 0x000fca00024050ff */
[----:B------:R0:W-:Y:S01]  /*5970*/  @P4 STG.E desc[UR36][R6.64+0x4], R27 ;  /* 0x0000041b06004986 */ /* 0x0001e2000c101924 */
[----:B------:R-:W-:Y:S05]  /*5980*/  @!P2 BRA `(.L_x_165) ;  /* 0x000000000004a947 */ /* 0x000fea0003800000 */
[----:B------:R0:W5:Y:S02]  /*5990*/  LDG.E.LTC128B R168, desc[UR36][R4.64+0x20] ;  /* 0x0000202404a87981 */ /* 0x000164000c1e1920 */
.L_x_165:
[----:B------:R-:W-:Y:S05]  /*59a0*/  BSYNC B1 ;  /* 0x0000000000017941 */ /* 0x000fea0003800000 */
.L_x_164:
[----:B0----5:R-:W-:Y:S01]  /*59b0*/  LOP3.LUT R6, R168, 0xffffe000, RZ, 0xc0, !PT ;  /* 0xffffe000a8067812 */ /* 0x021fe200078ec0ff */
[----:B------:R-:W-:Y:S01]  /*59c0*/  BSSY B1, `(.L_x_166) ;  /* 0x000000a000017945 */ /* 0x000fe20003800000 */
[----:B------:R-:W-:-:S03]  /*59d0*/  ISETP.GT.AND P4, PT, R0, 0x9, P0 ;  /* 0x000000090000780c */ /* 0x000fc60000784270 */
[----:B------:R-:W-:Y:S01]  /*59e0*/  FMUL R7, R6, R155 ;  /* 0x0000009b06077220 */ /* 0x000fe20000400000 */
[----:B------:R-:W-:-:S03]  /*59f0*/  IMAD.MOV.U32 R6, RZ, RZ, R88 ;  /* 0x000000ffff067224 */ /* 0x000fc600078e0058 */
[----:B------:R-:W-:Y:S01]  /*5a00*/  FFMA R11, R28, R154, R7 ;  /* 0x0000009a1c0b7223 */ /* 0x000fe20000000007 */
[----:B------:R-:W-:-:S04]  /*5a10*/  IMAD.MOV.U32 R7, RZ, RZ, R89 ;  /* 0x000000ffff077224 */ /* 0x000fc800078e0059 */
[----:B------:R-:W-:-:S05]  /*5a20*/  F2FP.TF32.F32.PACK_B R11, R11 ;  /* 0x0000000bff0b723e */ /* 0x000fca00024050ff */
[----:B------:R0:W-:Y:S01]  /*5a30*/  @P2 STG.E desc[UR36][R6.64+0x20], R11 ;  /* 0x0000200b06002986 */ /* 0x0001e2000c101924 */
[----:B------:R-:W-:Y:S05]  /*5a40*/  @!P4 BRA `(.L_x_167) ;  /* 0x000000000004c947 */ /* 0x000fea0003800000 */
[----:B------:R0:W5:Y:S02]  /*5a50*/  LDG.E.LTC128B R168, desc[UR36][R4.64+0x24] ;  /* 0x0000242404a87981 */ /* 0x000164000c1e1920 */
.L_x_167:
[----:B------:R-:W-:Y:S05]  /*5a60*/  BSYNC B1 ;  /* 0x0000000000017941 */ /* 0x000fea0003800000 */
.L_x_166:
        /* <DEDUP_REMOVED lines=9> */
.L_x_169:
[----:B------:R-:W-:Y:S05]  /*5b00*/  BSYNC B1 ;  /* 0x0000000000017941 */ /* 0x000fea0003800000 */
.L_x_168:
[----:B-----5:R-:W-:Y:S01]  /*5b10*/  LOP3.LUT R10, R168, 0xffffe000, RZ, 0xc0, !PT ;  /* 0xffffe000a80a7812 */ /* 0x020fe200078ec0ff */
[----:B------:R-:W-:Y:S01]  /*5b20*/  BSSY B1, `(.L_x_170) ;  /* 0x000000a000017945 */ /* 0x000fe20003800000 */
[----:B------:R-:W-:-:S03]  /*5b30*/  ISETP.GT.AND P2, PT, R0, 0x9, P1 ;  /* 0x000000090000780c */ /* 0x000fc60000f44270 */
[----:B0-----:R-:W-:Y:S01]  /*5b40*/  FMUL R11, R10, R155 ;  /* 0x0000009b0a0b7220 */ /* 0x001fe20000400000 */
[----:B------:R-:W-:-:S03]  /*5b50*/  IADD3 R10, P4, R169, R88, RZ ;  /* 0x00000058a90a7210 */ /* 0x000fc60007f9e0ff */
[----:B------:R-:W-:Y:S02]  /*5b60*/  FFMA R13, R30, R154, R11 ;  /* 0x0000009a1e0d7223 */ /* 0x000fe4000000000b */
[----:B------:R-:W-:-:S03]  /*5b70*/  IMAD.X R11, R167, 0x1, R89, P4 ;  /* 0x00000001a70b7824 */ /* 0x000fc600020e0659 */
[----:B------:R-:W-:-:S05]  /*5b80*/  F2FP.TF32.F32.PACK_B R13, R13 ;  /* 0x0000000dff0d723e */ /* 0x000fca00024050ff */
[----:B------:R0:W-:Y:S01]  /*5b90*/  @P3 STG.E desc[UR36][R10.64+0x20], R13 ;  /* 0x0000200d0a003986 */ /* 0x0001e2000c101924 */
[----:B------:R-:W-:Y:S05]  /*5ba0*/  @!P2 BRA `(.L_x_171) ;  /* 0x000000000004a947 */ /* 0x000fea0003800000 */
[----:B------:R0:W5:Y:S02]  /*5bb0*/  LDG.E.LTC128B R168, desc[UR36][R8.64+0x24] ;  /* 0x0000242408a87981 */ /* 0x000164000c1e1920 */
.L_x_171:
[----:B------:R-:W-:Y:S05]  /*5bc0*/  BSYNC B1 ;  /* 0x0000000000017941 */ /* 0x000fea0003800000 */
.L_x_170:
[----:B0----5:R-:W-:Y:S01]  /*5bd0*/  LOP3.LUT R10, R168, 0xffffe000, RZ, 0xc0, !PT ;  /* 0xffffe000a80a7812 */ /* 0x021fe200078ec0ff */
[----:B------:R-:W-:Y:S04]  /*5be0*/  BSSY B1, `(.L_x_172) ;  /* 0x000000a000017945 */ /* 0x000fe80003800000 */
[----:B------:R-:W-:Y:S01]  /*5bf0*/  FMUL R12, R10, R155 ;  /* 0x0000009b0a0c7220 */ /* 0x000fe20000400000 */
[----:B------:R-:W-:-:S03]  /*5c00*/  IADD3 R10, P3, P4, R169, R158, R95 ;  /* 0x0000009ea90a7210 */ /* 0x000fc60007c7e05f */
[----:B------:R-:W-:Y:S01]  /*5c10*/  FFMA R31, R31, R154, R12 ;  /* 0x0000009a1f1f7223 */ /* 0x000fe2000000000c */
[----:B------:R-:W-:Y:S02]  /*5c20*/  IADD3.X R11, R167, R159, R97, P3, P4 ;  /* 0x0000009fa70b7210 */ /* 0x000fe40001fe8461 */
[----:B------:R-:W-:Y:S02]  /*5c30*/  ISETP.GT.AND P3, PT, R0, 0x10, P0 ;  /* 0x000000100000780c */ /* 0x000fe40000764270 */
[----:B------:R-:W-:-:S05]  /*5c40*/  F2FP.TF32.F32.PACK_B R31, R31 ;  /* 0x0000001fff1f723e */ /* 0x000fca00024050ff */
[----:B------:R0:W-:Y:S06]  /*5c50*/  @P2 STG.E desc[UR36][R10.64+0x24], R31 ;  /* 0x0000241f0a002986 */ /* 0x0001ec000c101924 */
[----:B------:R-:W-:Y:S05]  /*5c60*/  @!P3 BRA `(.L_x_173) ;  /* 0x000000000004b947 */ /* 0x000fea0003800000 */
[----:B------:R0:W5:Y:S02]  /*5c70*/  LDG.E.LTC128B R168, desc[UR36][R4.64+0x40] ;  /* 0x0000402404a87981 */ /* 0x000164000c1e1920 */
.L_x_173:
[----:B------:R-:W-:Y:S05]  /*5c80*/  BSYNC B1 ;  /* 0x0000000000017941 */ /* 0x000fea0003800000 */
.L_x_172:
        /* <DEDUP_REMOVED lines=9> */
.L_x_175:
[----:B------:R-:W-:Y:S05]  /*5d20*/  BSYNC B1 ;  /* 0x0000000000017941 */ /* 0x000fea0003800000 */
.L_x_174:
        /* <DEDUP_REMOVED lines=9> */
.L_x_177:
[----:B------:R-:W-:Y:S05]  /*5dc0*/  BSYNC B1 ;  /* 0x0000000000017941 */ /* 0x000fea0003800000 */
.L_x_176:
[----:B-----5:R-:W-:Y:S01]  /*5dd0*/  LOP3.LUT R12, R168, 0xffffe000, RZ, 0xc0, !PT ;  /* 0xffffe000a80c7812 */ /* 0x020fe200078ec0ff */
[----:B------:R-:W-:Y:S01]  /*5de0*/  BSSY B1, `(.L_x_178) ;  /* 0x0000008000017945 */ /* 0x000fe20003800000 */
[----:B------:R-:W-:-:S03]  /*5df0*/  ISETP.GT.AND P2, PT, R0, 0x11, P1 ;  /* 0x000000110000780c */ /* 0x000fc60000f44270 */
[----:B0-----:R-:W-:-:S04]  /*5e00*/  FMUL R13, R12, R155 ;  /* 0x0000009b0c0d7220 */ /* 0x001fc80000400000 */
[----:B------:R-:W-:-:S05]  /*5e10*/  FFMA R13, R34, R154, R13 ;  /* 0x0000009a220d7223 */ /* 0x000fca000000000d */
[----:B------:R-:W-:-:S05]  /*5e20*/  F2FP.TF32.F32.PACK_B R13, R13 ;  /* 0x0000000dff0d723e */ /* 0x000fca00024050ff */
[----:B------:R0:W-:Y:S01]  /*5e30*/  @P3 STG.E desc[UR36][R10.64+0x40], R13 ;  /* 0x0000400d0a003986 */ /* 0x0001e2000c101924 */
[----:B------:R-:W-:Y:S05]  /*5e40*/  @!P2 BRA `(.L_x_179) ;  /* 0x000000000004a947 */ /* 0x000fea0003800000 */
[----:B------:R0:W5:Y:S02]  /*5e50*/  LDG.E.LTC128B R168, desc[UR36][R8.64+0x44] ;  /* 0x0000442408a87981 */ /* 0x000164000c1e1920 */
.L_x_179:
[----:B------:R-:W-:Y:S05]  /*5e60*/  BSYNC B1 ;  /* 0x0000000000017941 */ /* 0x000fea0003800000 */
.L_x_178:
        /* <DEDUP_REMOVED lines=9> */
.L_x_181:
[----:B------:R-:W-:Y:S05]  /*5f00*/  BSYNC B1 ;  /* 0x0000000000017941 */ /* 0x000fea0003800000 */
.L_x_180:
        /* <DEDUP_REMOVED lines=9> */
.L_x_183:
[----:B------:R-:W-:Y:S05]  /*5fa0*/  BSYNC B1 ;  /* 0x0000000000017941 */ /* 0x000fea0003800000 */
.L_x_182:
        /* <DEDUP_REMOVED lines=9> */
.L_x_185:
[----:B------:R-:W-:Y:S05]  /*6040*/  BSYNC B1 ;  /* 0x0000000000017941 */ /* 0x000fea0003800000 */
.L_x_184:
        /* <DEDUP_REMOVED lines=9> */
.L_x_187:
[----:B------:R-:W-:Y:S05]  /*60e0*/  BSYNC B1 ;  /* 0x0000000000017941 */ /* 0x000fea0003800000 */
.L_x_186:
        /* <DEDUP_REMOVED lines=9> */
.L_x_189:
[----:B------:R-:W-:Y:S05]  /*6180*/  BSYNC B1 ;  /* 0x0000000000017941 */ /* 0x000fea0003800000 */
.L_x_188:
        /* <DEDUP_REMOVED lines=9> */
.L_x_191:
[----:B------:R-:W-:Y:S05]  /*6220*/  BSYNC B1 ;  /* 0x0000000000017941 */ /* 0x000fea0003800000 */
.L_x_190:
        /* <DEDUP_REMOVED lines=9> */
.L_x_193:
[----:B------:R-:W-:Y:S05]  /*62c0*/  BSYNC B1 ;  /* 0x0000000000017941 */ /* 0x000fea0003800000 */
.L_x_192:
        /* <DEDUP_REMOVED lines=9> */
.L_x_195:
[----:B------:R-:W-:Y:S05]  /*6360*/  BSYNC B1 ;  /* 0x0000000000017941 */ /* 0x000fea0003800000 */
.L_x_194:
        /* <DEDUP_REMOVED lines=9> */
.L_x_197:
[----:B------:R-:W-:Y:S05]  /*6400*/  BSYNC B1 ;  /* 0x0000000000017941 */ /* 0x000fea0003800000 */
.L_x_196:
        /* <DEDUP_REMOVED lines=9> */
.L_x_199:
[----:B------:R-:W-:Y:S05]  /*64a0*/  BSYNC B1 ;  /* 0x0000000000017941 */ /* 0x000fea0003800000 */
.L_x_198:
        /* <DEDUP_REMOVED lines=9> */
.L_x_201:
[----:B------:R-:W-:Y:S05]  /*6540*/  BSYNC B1 ;  /* 0x0000000000017941 */ /* 0x000fea0003800000 */
.L_x_200:
        /* <DEDUP_REMOVED lines=9> */
.L_x_203:
[----:B------:R-:W-:Y:S05]  /*65e0*/  BSYNC B1 ;  /* 0x0000000000017941 */ /* 0x000fea0003800000 */
.L_x_202:
        /* <DEDUP_REMOVED lines=9> */
.L_x_205:
[----:B------:R-:W-:Y:S05]  /*6680*/  BSYNC B1 ;  /* 0x0000000000017941 */ /* 0x000fea0003800000 */
.L_x_204:
        /* <DEDUP_REMOVED lines=9> */
.L_x_207:
[----:B------:R-:W-:Y:S05]  /*6720*/  BSYNC B1 ;  /* 0x0000000000017941 */ /* 0x000fea0003800000 */
.L_x_206:
        /* <DEDUP_REMOVED lines=9> */
.L_x_209:
[----:B------:R-:W-:Y:S05]  /*67c0*/  BSYNC B1 ;  /* 0x0000000000017941 */ /* 0x000fea0003800000 */
.L_x_208:
        /* <DEDUP_REMOVED lines=9> */
.L_x_211:
[----:B------:R-:W-:Y:S05]  /*6860*/  BSYNC B1 ;  /* 0x0000000000017941 */ /* 0x000fea0003800000 */
.L_x_210:
        /* <DEDUP_REMOVED lines=9> */
.L_x_213:
[----:B------:R-:W-:Y:S05]  /*6900*/  BSYNC B1 ;  /* 0x0000000000017941 */ /* 0x000fea0003800000 */
.L_x_212:
        /* <DEDUP_REMOVED lines=9> */
.L_x_215:
[----:B------:R-:W-:Y:S05]  /*69a0*/  BSYNC B1 ;  /* 0x0000000000017941 */ /* 0x000fea0003800000 */
.L_x_214:
        /* <DEDUP_REMOVED lines=9> */
.L_x_217:
[----:B------:R-:W-:Y:S05]  /*6a40*/  BSYNC B1 ;  /* 0x0000000000017941 */ /* 0x000fea0003800000 */
.L_x_216:
        /* <DEDUP_REMOVED lines=9> */
.L_x_219:
[----:B------:R-:W-:Y:S05]  /*6ae0*/  BSYNC B1 ;  /* 0x0000000000017941 */ /* 0x000fea0003800000 */
.L_x_218:
        /* <DEDUP_REMOVED lines=9> */
.L_x_221:
[----:B------:R-:W-:Y:S05]  /*6b80*/  BSYNC B1 ;  /* 0x0000000000017941 */ /* 0x000fea0003800000 */
.L_x_220:
        /* <DEDUP_REMOVED lines=9> */
.L_x_223:
[----:B------:R-:W-:Y:S05]  /*6c20*/  BSYNC B1 ;  /* 0x0000000000017941 */ /* 0x000fea0003800000 */
.L_x_222:
        /* <DEDUP_REMOVED lines=9> */
.L_x_225:
[----:B------:R-:W-:Y:S05]  /*6cc0*/  BSYNC B1 ;  /* 0x0000000000017941 */ /* 0x000fea0003800000 */
.L_x_224:
        /* <DEDUP_REMOVED lines=9> */
.L_x_227:
[----:B------:R-:W-:Y:S05]  /*6d60*/  BSYNC B1 ;  /* 0x0000000000017941 */ /* 0x000fea0003800000 */
.L_x_226:
        /* <DEDUP_REMOVED lines=9> */
.L_x_229:
[----:B------:R-:W-:Y:S05]  /*6e00*/  BSYNC B1 ;  /* 0x0000000000017941 */ /* 0x000fea0003800000 */
.L_x_228:
        /* <DEDUP_REMOVED lines=9> */
.L_x_231:
[----:B------:R-:W-:Y:S05]  /*6ea0*/  BSYNC B1 ;  /* 0x0000000000017941 */ /* 0x000fea0003800000 */
.L_x_230:
        /* <DEDUP_REMOVED lines=9> */
.L_x_233:
[----:B------:R-:W-:Y:S05]  /*6f40*/  BSYNC B1 ;  /* 0x0000000000017941 */ /* 0x000fea0003800000 */
.L_x_232:
        /* <DEDUP_REMOVED lines=9> */
.L_x_235:
[----:B------:R-:W-:Y:S05]  /*6fe0*/  BSYNC B1 ;  /* 0x0000000000017941 */ /* 0x000fea0003800000 */
.L_x_234:
        /* <DEDUP_REMOVED lines=9> */
.L_x_237:
[----:B------:R-:W-:Y:S05]  /*7080*/  BSYNC B1 ;  /* 0x0000000000017941 */ /* 0x000fea0003800000 */
.L_x_236:
        /* <DEDUP_REMOVED lines=9> */
.L_x_239:
[----:B------:R-:W-:Y:S05]  /*7120*/  BSYNC B1 ;  /* 0x0000000000017941 */ /* 0x000fea0003800000 */
.L_x_238:
        /* <DEDUP_REMOVED lines=9> */
.L_x_241:
[----:B------:R-:W-:Y:S05]  /*71c0*/  BSYNC B1 ;  /* 0x0000000000017941 */ /* 0x000fea0003800000 */
.L_x_240:
        /* <DEDUP_REMOVED lines=9> */
.L_x_243:
[----:B------:R-:W-:Y:S05]  /*7260*/  BSYNC B1 ;  /* 0x0000000000017941 */ /* 0x000fea0003800000 */
.L_x_242:
        /* <DEDUP_REMOVED lines=9> */
.L_x_245:
[----:B------:R-:W-:Y:S05]  /*7300*/  BSYNC B1 ;  /* 0x0000000000017941 */ /* 0x000fea0003800000 */
.L_x_244:
        /* <DEDUP_REMOVED lines=9> */
.L_x_247:
[----:B------:R-:W-:Y:S05]  /*73a0*/  BSYNC B1 ;  /* 0x0000000000017941 */ /* 0x000fea0003800000 */
.L_x_246:
        /* <DEDUP_REMOVED lines=9> */
.L_x_249:
[----:B------:R-:W-:Y:S05]  /*7440*/  BSYNC B1 ;  /* 0x0000000000017941 */ /* 0x000fea0003800000 */
.L_x_248:
        /* <DEDUP_REMOVED lines=9> */
.L_x_251:
[----:B------:R-:W-:Y:S05]  /*74e0*/  BSYNC B1 ;  /* 0x0000000000017941 */ /* 0x000fea0003800000 */
.L_x_250:
        /* <DEDUP_REMOVED lines=9> */
.L_x_253:
[----:B------:R-:W-:Y:S05]  /*7580*/  BSYNC B1 ;  /* 0x0000000000017941 */ /* 0x000fea0003800000 */
.L_x_252:
        /* <DEDUP_REMOVED lines=9> */
.L_x_255:
[----:B------:R-:W-:Y:S05]  /*7620*/  BSYNC B1 ;  /* 0x0000000000017941 */ /* 0x000fea0003800000 */
.L_x_254:
        /* <DEDUP_REMOVED lines=9> */
.L_x_257:
[----:B------:R-:W-:Y:S05]  /*76c0*/  BSYNC B1 ;  /* 0x0000000000017941 */ /* 0x000fea0003800000 */
.L_x_256:
        /* <DEDUP_REMOVED lines=9> */
.L_x_259:
[----:B------:R-:W-:Y:S05]  /*7760*/  BSYNC B1 ;  /* 0x0000000000017941 */ /* 0x000fea0003800000 */
.L_x_258:
        /* <DEDUP_REMOVED lines=9> */
.L_x_261:
[----:B------:R-:W-:Y:S05]  /*7800*/  BSYNC B1 ;  /* 0x0000000000017941 */ /* 0x000fea0003800000 */
.L_x_260:
        /* <DEDUP_REMOVED lines=9> */
.L_x_263:
[----:B------:R-:W-:Y:S05]  /*78a0*/  BSYNC B1 ;  /* 0x0000000000017941 */ /* 0x000fea0003800000 */
.L_x_262:
        /* <DEDUP_REMOVED lines=9> */
.L_x_265:
[----:B------:R-:W-:Y:S05]  /*7940*/  BSYNC B1 ;  /* 0x0000000000017941 */ /* 0x000fea0003800000 */
.L_x_264:
        /* <DEDUP_REMOVED lines=9> */
.L_x_267:
[----:B------:R-:W-:Y:S05]  /*79e0*/  BSYNC B1 ;  /* 0x0000000000017941 */ /* 0x000fea0003800000 */
.L_x_266:
        /* <DEDUP_REMOVED lines=9> */
.L_x_269:
[----:B------:R-:W-:Y:S05]  /*7a80*/  BSYNC B1 ;  /* 0x0000000000017941 */ /* 0x000fea0003800000 */
.L_x_268:
        /* <DEDUP_REMOVED lines=9> */
.L_x_271:
[----:B------:R-:W-:Y:S05]  /*7b20*/  BSYNC B1 ;  /* 0x0000000000017941 */ /* 0x000fea0003800000 */
.L_x_270:
        /* <DEDUP_REMOVED lines=9> */
.L_x_273:
[----:B------:R-:W-:Y:S05]  /*7bc0*/  BSYNC B1 ;  /* 0x0000000000017941 */ /* 0x000fea0003800000 */
.L_x_272:
        /* <DEDUP_REMOVED lines=9> */
.L_x_275:
[----:B------:R-:W-:Y:S05]  /*7c60*/  BSYNC B1 ;  /* 0x0000000000017941 */ /* 0x000fea0003800000 */
.L_x_274:
        /* <DEDUP_REMOVED lines=9> */
.L_x_277:
[----:B------:R-:W-:Y:S05]  /*7d00*/  BSYNC B1 ;  /* 0x0000000000017941 */ /* 0x000fea0003800000 */
.L_x_276:
        /* <DEDUP_REMOVED lines=9> */
.L_x_279:
[----:B------:R-:W-:Y:S05]  /*7da0*/  BSYNC B1 ;  /* 0x0000000000017941 */ /* 0x000fea0003800000 */
.L_x_278:
[----:B0-2--5:R-:W-:Y:S01]  /*7db0*/  LOP3.LUT R4, R168, 0xffffe000, RZ, 0xc0, !PT ;  /* 0xffffe000a8047812 */ /* 0x025fe200078ec0ff */
        /* <DEDUP_REMOVED lines=8> */
.L_x_281:
[----:B------:R-:W-:Y:S05]  /*7e40*/  BSYNC B1 ;  /* 0x0000000000017941 */ /* 0x000fea0003800000 */
.L_x_280:
[----:B-----5:R-:W-:Y:S01]  /*7e50*/  LOP3.LUT R4, R168, 0xffffe000, RZ, 0xc0, !PT ;  /* 0xffffe000a8047812 */ /* 0x020fe200078ec0ff */
[----:B------:R-:W-:Y:S01]  /*7e60*/  BSSY B1, `(.L_x_282) ;  /* 0x000000a000017945 */ /* 0x000fe20003800000 */
[----:B------:R-:W-:-:S03]  /*7e70*/  ISETP.GT.AND P1, PT, R0, 0x79, P1 ;  /* 0x000000790000780c */ /* 0x000fc60000f24270 */
[----:B------:R-:W-:Y:S01]  /*7e80*/  FMUL R5, R4, R155 ;  /* 0x0000009b04057220 */ /* 0x000fe20000400000 */
[----:B------:R-:W-:-:S03]  /*7e90*/  @P2 IMAD.MOV.U32 R4, RZ, RZ, R10 ;  /* 0x000000ffff042224 */ /* 0x000fc600078e000a */
[----:B0-----:R-:W-:Y:S01]  /*7ea0*/  FFMA R7, R86, R154, R5 ;  /* 0x0000009a56077223 */ /* 0x001fe20000000005 */
[----:B------:R-:W-:-:S04]  /*7eb0*/  @P2 IMAD.MOV.U32 R5, RZ, RZ, R11 ;  /* 0x000000ffff052224 */ /* 0x000fc800078e000b */
[----:B------:R-:W-:-:S05]  /*7ec0*/  F2FP.TF32.F32.PACK_B R7, R7 ;  /* 0x00000007ff07723e */ /* 0x000fca00024050ff */
[----:B------:R0:W-:Y:S01]  /*7ed0*/  @P2 STG.E desc[UR36][R4.64+0x1e0], R7 ;  /* 0x0001e00704002986 */ /* 0x0001e2000c101924 */
[----:B------:R-:W-:Y:S05]  /*7ee0*/  @!P1 BRA `(.L_x_283) ;  /* 0x0000000000049947 */ /* 0x000fea0003800000 */
[----:B------:R0:W5:Y:S02]  /*7ef0*/  LDG.E.LTC128B R168, desc[UR36][R8.64+0x1e4] ;  /* 0x0001e42408a87981 */ /* 0x000164000c1e1920 */
.L_x_283:
[----:B------:R-:W-:Y:S05]  /*7f00*/  BSYNC B1 ;  /* 0x0000000000017941 */ /* 0x000fea0003800000 */
.L_x_282:
[----:B------:R-:W-:Y:S05]  /*7f10*/  @!P1 BRA `(.L_x_284) ;  /* 0x00000024004c9947 */ /* 0x000fea0003800000 */
[----:B-----5:R-:W-:-:S05]  /*7f20*/  LOP3.LUT R168, R168, 0xffffe000, RZ, 0xc0, !PT ;  /* 0xffffe000a8a87812 */ /* 0x020fca00078ec0ff */
[----:B------:R-:W-:-:S04]  /*7f30*/  FMUL R168, R168, R155 ;  /* 0x0000009ba8a87220 */ /* 0x000fc80000400000 */
[----:B------:R-:W-:-:S05]  /*7f40*/  FFMA R87, R87, R154, R168 ;  /* 0x0000009a57577223 */ /* 0x000fca00000000a8 */
[----:B------:R-:W-:-:S05]  /*7f50*/  F2FP.TF32.F32.PACK_B R87, R87 ;  /* 0x00000057ff57723e */ /* 0x000fca00024050ff */
[----:B------:R0:W-:Y:S01]  /*7f60*/  STG.E desc[UR36][R10.64+0x1e4], R87 ;  /* 0x0001e4570a007986 */ /* 0x0001e2000c101924 */
[----:B------:R-:W-:Y:S05]  /*7f70*/  BRA `(.L_x_284) ;  /* 0x0000002400347947 */ /* 0x000fea0003800000 */
.L_x_33:
[----:B------:R-:W-:Y:S01]  /*7f80*/  ULDC.64 UR4, c[0x0][0x5c0] ;  /* 0x0001700000047ab9 */ /* 0x000fe20000000a00 */
[-C--:B------:R-:W-:Y:S01]  /*7f90*/  FMUL R15, R88, R154.reuse ;  /* 0x0000009a580f7220 */ /* 0x080fe20000400000 */
[----:B------:R-:W-:Y:S01]  /*7fa0*/  ISETP.GT.AND P4, PT, R0, 0x1, P1 ;  /* 0x000000010000780c */ /* 0x000fe20000f84270 */
[-C--:B------:R-:W-:Y:S01]  /*7fb0*/  FMUL R89, R89, R154.reuse ;  /* 0x0000009a59597220 */ /* 0x080fe20000400000 */
[----:B------:R-:W-:Y:S01]  /*7fc0*/  LEA R6, P0, R168, UR4, 0x2 ;  /* 0x00000004a8067c11 */ /* 0x000fe2000f8010ff */
[----:B------:R-:W-:Y:S01]  /*7fd0*/  IMAD.SHL.U32 R11, R4, 0x20, RZ ;  /* 0x00000020040b7824 */ /* 0x000fe200078e00ff */
[----:B------:R-:W-:Y:S01]  /*7fe0*/  F2FP.TF32.F32.PACK_B R15, R15 ;  /* 0x0000000fff0f723e */ /* 0x000fe200024050ff */
[-C--:B------:R-:W-:Y:S01]  /*7ff0*/  FMUL R21, R90, R154.reuse ;  /* 0x0000009a5a157220 */ /* 0x080fe20000400000 */
[----:B------:R-:W-:Y:S01]  /*8000*/  LEA.HI.X R7, R168, UR5, R175, 0x2, P0 ;  /* 0x00000005a8077c11 */ /* 0x000fe200080f14af */
[-C--:B------:R-:W-:Y:S01]  /*8010*/  FMUL R91, R91, R154.reuse ;  /* 0x0000009a5b5b7220 */ /* 0x080fe20000400000 */
[----:B------:R-:W-:Y:S01]  /*8020*/  F2FP.TF32.F32.PACK_B R89, R89 ;  /* 0x00000059ff59723e */ /* 0x000fe200024050ff */
[-C--:B------:R-:W-:Y:S01]  /*8030*/  FMUL R93, R93, R154.reuse ;  /* 0x0000009a5d5d7220 */ /* 0x080fe20000400000 */
[----:B------:R-:W-:Y:S01]  /*8040*/  ISETP.GT.AND P0, PT, R157, 0x8, PT ;  /* 0x000000089d00780c */ /* 0x000fe20003f04270 */
[----:B------:R0:W-:Y:S01]  /*8050*/  @P2 STG.E desc[UR36][R6.64], R15 ;  /* 0x0000000f06002986 */ /* 0x0001e2000c101924 */
[----:B------:R-:W-:Y:S01]  /*8060*/  SHF.L.U64.HI R9, R4, 0x5, R5 ;  /* 0x0000000504097819 */ /* 0x000fe20000010205 */
[----:B------:R-:W-:Y:S01]  /*8070*/  FMUL R23, R94, R154 ;  /* 0x0000009a5e177220 */ /* 0x000fe20000400000 */
[----:B------:R-:W-:Y:S01]  /*8080*/  IADD3 R12, P2, R11, R6, RZ ;  /* 0x000000060b0c7210 */ /* 0x000fe20007f5e0ff */
[----:B------:R-:W-:Y:S01]  /*8090*/  @P4 STG.E desc[UR36][R6.64+0x4], R89 ;  /* 0x0000045906004986 */ /* 0x000fe2000c101924 */
[C---:B------:R-:W-:Y:S01]  /*80a0*/  ISETP.GT.AND P3, PT, R0.reuse, RZ, P0 ;  /* 0x000000ff0000720c */ /* 0x040fe20000764270 */
[-C--:B------:R-:W-:Y:S01]  /*80b0*/  FMUL R95, R95, R154.reuse ;  /* 0x0000009a5f5f7220 */ /* 0x080fe20000400000 */
[C---:B------:R-:W-:Y:S01]  /*80c0*/  ISETP.GT.AND P4, PT, R0.reuse, 0x1, P0 ;  /* 0x000000010000780c */ /* 0x040fe20000784270 */
[----:B------:R-:W-:Y:S01]  /*80d0*/  IMAD.X R13, R9, 0x1, R7, P2 ;  /* 0x00000001090d7824 */ /* 0x000fe200010e0607 */
[----:B------:R-:W-:Y:S01]  /*80e0*/  ISETP.GT.AND P2, PT, R0, 0x8, P1 ;  /* 0x000000080000780c */ /* 0x000fe20000f44270 */
[-C--:B------:R-:W-:Y:S01]  /*80f0*/  FMUL R97, R97, R154.reuse ;  /* 0x0000009a61617220 */ /* 0x080fe20000400000 */
[----:B------:R-:W-:Y:S01]  /*8100*/  F2FP.TF32.F32.PACK_B R21, R21 ;  /* 0x00000015ff15723e */ /* 0x000fe200024050ff */
[-C--:B0-----:R-:W-:Y:S01]  /*8110*/  FMUL R15, R92, R154.reuse ;  /* 0x0000009a5c0f7220 */ /* 0x081fe20000400000 */
[----:B------:R-:W-:Y:S01]  /*8120*/  F2FP.TF32.F32.PACK_B R91, R91 ;  /* 0x0000005bff5b723e */ /* 0x000fe200024050ff */
[-C--:B------:R-:W-:Y:S01]  /*8130*/  FMUL R99, R99, R154.reuse ;  /* 0x0000009a63637220 */ /* 0x080fe20000400000 */
[----:B------:R-:W-:Y:S01]  /*8140*/  F2FP.TF32.F32.PACK_B R93, R93 ;  /* 0x0000005dff5d723e */ /* 0x000fe200024050ff */
[-C--:B------:R-:W-:Y:S01]  /*8150*/  FMUL R101, R101, R154.reuse ;  /* 0x0000009a65657220 */ /* 0x080fe20000400000 */
[----:B------:R-:W-:Y:S01]  /*8160*/  F2FP.TF32.F32.PACK_B R15, R15 ;  /* 0x0000000fff0f723e */ /* 0x000fe200024050ff */
[----:B------:R0:W-:Y:S01]  /*8170*/  @P3 STG.E desc[UR36][R12.64], R21 ;  /* 0x000000150c003986 */ /* 0x0001e2000c101924 */
[C---:B------:R-:W-:Y:S01]  /*8180*/  ISETP.GT.AND P3, PT, R0.reuse, 0x9, P1 ;  /* 0x000000090000780c */ /* 0x040fe20000f64270 */
[-C--:B------:R-:W-:Y:S01]  /*8190*/  FMUL R103, R103, R154.reuse ;  /* 0x0000009a67677220 */ /* 0x080fe20000400000 */
[----:B------:R-:W-:Y:S01]  /*81a0*/  F2FP.TF32.F32.PACK_B R23, R23 ;  /* 0x00000017ff17723e */ /* 0x000fe200024050ff */
[----:B------:R-:W-:Y:S01]  /*81b0*/  @P4 STG.E desc[UR36][R12.64+0x4], R91 ;  /* 0x0000045b0c004986 */ /* 0x000fe2000c101924 */
[C---:B------:R-:W-:Y:S01]  /*81c0*/  ISETP.GT.AND P4, PT, R0.reuse, 0x8, P0 ;  /* 0x000000080000780c */ /* 0x040fe20000784270 */
[-C--:B------:R-:W-:Y:S01]  /*81d0*/  FMUL R105, R105, R154.reuse ;  /* 0x0000009a69697220 */ /* 0x080fe20000400000 */
[----:B------:R-:W-:Y:S01]  /*81e0*/  F2FP.TF32.F32.PACK_B R95, R95 ;  /* 0x0000005fff5f723e */ /* 0x000fe200024050ff */
[----:B------:R1:W-:Y:S01]  /*81f0*/  @P2 STG.E desc[UR36][R6.64+0x20], R15 ;  /* 0x0000200f06002986 */ /* 0x0003e2000c101924 */
[----:B------:R-:W-:Y:S01]  /*8200*/  ISETP.GT.AND P2, PT, R0, 0x9, P0 ;  /* 0x000000090000780c */ /* 0x000fe20000744270 */
[-C--:B------:R-:W-:Y:S01]  /*8210*/  FMUL R107, R107, R154.reuse ;  /* 0x0000009a6b6b7220 */ /* 0x080fe20000400000 */
[----:B------:R-:W-:Y:S01]  /*8220*/  F2FP.TF32.F32.PACK_B R97, R97 ;  /* 0x00000061ff61723e */ /* 0x000fe200024050ff */
[-C--:B0-----:R-:W-:Y:S01]  /*8230*/  FMUL R21, R98, R154.reuse ;  /* 0x0000009a62157220 */ /* 0x081fe20000400000 */
[----:B------:R-:W-:Y:S01]  /*8240*/  F2FP.TF32.F32.PACK_B R99, R99 ;  /* 0x00000063ff63723e */ /* 0x000fe200024050ff */
[----:B------:R-:W-:Y:S01]  /*8250*/  @P3 STG.E desc[UR36][R6.64+0x24], R93 ;  /* 0x0000245d06003986 */ /* 0x000fe2000c101924 */
[C---:B------:R-:W-:Y:S01]  /*8260*/  ISETP.GT.AND P3, PT, R0.reuse, 0x10, P1 ;  /* 0x000000100000780c */ /* 0x040fe20000f64270 */
[-C--:B------:R-:W-:Y:S01]  /*8270*/  FMUL R109, R109, R154.reuse ;  /* 0x0000009a6d6d7220 */ /* 0x080fe20000400000 */
[----:B------:R-:W-:Y:S01]  /*8280*/  F2FP.TF32.F32.PACK_B R21, R21 ;  /* 0x00000015ff15723e */ /* 0x000fe200024050ff */
[----:B------:R0:W-:Y:S01]  /*8290*/  @P4 STG.E desc[UR36][R12.64+0x20], R23 ;  /* 0x000020170c004986 */ /* 0x0001e2000c101924 */
[----:B------:R-:W-:Y:S01]  /*82a0*/  ISETP.GT.AND P4, PT, R0, 0x11, P1 ;  /* 0x000000110000780c */ /* 0x000fe20000f84270 */
[-C--:B-1----:R-:W-:Y:S01]  /*82b0*/  FMUL R15, R96, R154.reuse ;  /* 0x0000009a600f7220 */ /* 0x082fe20000400000 */
[----:B------:R-:W-:Y:S01]  /*82c0*/  F2FP.TF32.F32.PACK_B R101, R101 ;  /* 0x00000065ff65723e */ /* 0x000fe200024050ff */
[----:B------:R-:W-:Y:S01]  /*82d0*/  @P2 STG.E desc[UR36][R12.64+0x24], R95 ;  /* 0x0000245f0c002986 */ /* 0x000fe2000c101924 */
[C---:B------:R-:W-:Y:S01]  /*82e0*/  ISETP.GT.AND P2, PT, R0.reuse, 0x10, P0 ;  /* 0x000000100000780c */ /* 0x040fe20000744270 */
[-C--:B------:R-:W-:Y:S01]  /*82f0*/  FMUL R111, R111, R154.reuse ;  /* 0x0000009a6f6f7220 */ /* 0x080fe20000400000 */
[----:B------:R-:W-:Y:S01]  /*8300*/  F2FP.TF32.F32.PACK_B R15, R15 ;  /* 0x0000000fff0f723e */ /* 0x000fe200024050ff */
[-C--:B------:R-:W-:Y:S01]  /*8310*/  FMUL R113, R113, R154.reuse ;  /* 0x0000009a71717220 */ /* 0x080fe20000400000 */
[----:B------:R-:W-:Y:S01]  /*8320*/  F2FP.TF32.F32.PACK_B R103, R103 ;  /* 0x00000067ff67723e */ /* 0x000fe200024050ff */
[-C--:B------:R-:W-:Y:S01]  /*8330*/  FMUL R115, R115, R154.reuse ;  /* 0x0000009a73737220 */ /* 0x080fe20000400000 */
[----:B------:R-:W-:Y:S01]  /*8340*/  F2FP.TF32.F32.PACK_B R105, R105 ;  /* 0x00000069ff69723e */ /* 0x000fe200024050ff */
[----:B------:R1:W-:Y:S01]  /*8350*/  @P3 STG.E desc[UR36][R6.64+0x40], R15 ;  /* 0x0000400f06003986 */ /* 0x0003e2000c101924 */
[----:B------:R-:W-:Y:S01]  /*8360*/  ISETP.GT.AND P3, PT, R0, 0x11, P0 ;  /* 0x000000110000780c */ /* 0x000fe20000764270 */
        /* <DEDUP_REMOVED lines=10> */
[-C--:B-1----:R-:W-:Y:S01]  /*8410*/  FMUL R15, R102, R154.reuse ;  /* 0x0000009a660f7220 */ /* 0x082fe20000400000 */
[----:B------:R-:W-:Y:S01]  /*8420*/  F2FP.TF32.F32.PACK_B R111, R111 ;  /* 0x0000006fff6f723e */ /* 0x000fe200024050ff */
[----:B------:R-:W-:Y:S01]  /*8430*/  @P3 STG.E desc[UR36][R12.64+0x44], R99 ;  /* 0x000044630c003986 */ /* 0x000fe2000c101924 */
[C---:B------:R-:W-:Y:S01]  /*8440*/  ISETP.GT.AND P3, PT, R0.reuse, 0x18, P0 ;  /* 0x000000180000780c */ /* 0x040fe20000764270 */
        /* <DEDUP_REMOVED lines=83> */
[----:B------:R-:W-:Y:S01]  /*8980*/  ISETP.GT.AND P3, PT, R0, 0x40, P1 ;  /* 0x000000400000780c */ /* 0x000fe20000f64270 */
        /* <DEDUP_REMOVED lines=35> */
[----:B------:R-:W-:Y:S01]  /*8bc0*/  ISETP.GT.AND P2, PT, R0, 0x50, P1 ;  /* 0x000000500000780c */ /* 0x000fe20000f44270 */
[-C--:B------:R-:W-:Y:S01]  /*8bd0*/  FMUL R33, R33, R154.reuse ;  /* 0x0000009a21217220 */ /* 0x080fe20000400000 */
[----:B------:R-:W-:Y:S01]  /*8be0*/  F2FP.TF32.F32.PACK_B R21, R21 ;  /* 0x00000015ff15723e */ /* 0x000fe200024050ff */
[-C--:B------:R-:W-:Y:S01]  /*8bf0*/  FMUL R35, R35, R154.reuse ;  /* 0x0000009a23237220 */ /* 0x080fe20000400000 */
[----:B------:R-:W-:Y:S01]  /*8c00*/  SHF.L.U64.HI R5, R4, 0x9, R5 ;  /* 0x0000000904057819 */ /* 0x000fe20000010205 */
        /* <DEDUP_REMOVED lines=91> */
[C---:B------:R-:W-:Y:S01]  /*91c0*/  ISETP.GT.AND P0, PT, R0.reuse, 0x79, P0 ;  /* 0x000000790000780c */ /* 0x040fe20000704270 */
[----:B------:R0:W-:Y:S01]  /*91d0*/  @P2 STG.E desc[UR36][R12.64+0x1c0], R21 ;  /* 0x0001c0150c002986 */ /* 0x0001e2000c101924 */
[C---:B------:R-:W-:Y:S01]  /*91e0*/  ISETP.GT.AND P2, PT, R0.reuse, 0x78, P1 ;  /* 0x000000780000780c */ /* 0x040fe20000f44270 */
[-C--:B------:R-:W-:Y:S01]  /*91f0*/  FMUL R69, R69, R154.reuse ;  /* 0x0000009a45457220 */ /* 0x080fe20000400000 */
[----:B------:R-:W-:Y:S01]  /*9200*/  ISETP.GT.AND P1, PT, R0, 0x79, P1 ;  /* 0x000000790000780c */ /* 0x000fe20000f24270 */
[-C--:B------:R-:W-:Y:S01]  /*9210*/  FMUL R71, R71, R154.reuse ;  /* 0x0000009a47477220 */ /* 0x080fe20000400000 */
[----:B------:R-:W-:Y:S01]  /*9220*/  F2FP.TF32.F32.PACK_B R23, R23 ;  /* 0x00000017ff17723e */ /* 0x000fe200024050ff */
[----:B------:R-:W-:Y:S01]  /*9230*/  @P3 STG.E desc[UR36][R12.64+0x1c4], R147 ;  /* 0x0001c4930c003986 */ /* 0x000fe2000c101924 */
[----:B------:R-:W-:Y:S01]  /*9240*/  F2FP.TF32.F32.PACK_B R57, R57 ;  /* 0x00000039ff39723e */ /* 0x000fe200024050ff */
[-C--:B------:R-:W-:Y:S01]  /*9250*/  FMUL R73, R73, R154.reuse ;  /* 0x0000009a49497220 */ /* 0x080fe20000400000 */
[----:B------:R-:W-:Y:S01]  /*9260*/  F2FP.TF32.F32.PACK_B R59, R59 ;  /* 0x0000003bff3b723e */ /* 0x000fe200024050ff */
[--C-:B------:R-:W-:Y:S01]  /*9270*/  @P4 IMAD.MOV.U32 R14, RZ, RZ, R12.reuse ;  /* 0x000000ffff0e4224 */ /* 0x100fe200078e000c */
[----:B------:R-:W-:Y:S01]  /*9280*/  F2FP.TF32.F32.PACK_B R61, R61 ;  /* 0x0000003dff3d723e */ /* 0x000fe200024050ff */
[--C-:B-1----:R-:W-:Y:S01]  /*9290*/  @P4 IMAD.MOV.U32 R15, RZ, RZ, R13.reuse ;  /* 0x000000ffff0f4224 */ /* 0x102fe200078e000d */
[----:B------:R-:W-:Y:S01]  /*92a0*/  F2FP.TF32.F32.PACK_B R63, R63 ;  /* 0x0000003fff3f723e */ /* 0x000fe200024050ff */
[----:B------:R1:W-:Y:S01]  /*92b0*/  @P2 STG.E desc[UR36][R6.64+0x1e0], R23 ;  /* 0x0001e01706002986 */ /* 0x0003e2000c101924 */
[----:B0-----:R-:W-:Y:S01]  /*92c0*/  IMAD.SHL.U32 R21, R4, 0x200, RZ ;  /* 0x0000020004157824 */ /* 0x001fe200078e00ff */
[----:B------:R-:W-:Y:S01]  /*92d0*/  F2FP.TF32.F32.PACK_B R65, R65 ;  /* 0x00000041ff41723e */ /* 0x000fe200024050ff */
[-C--:B------:R-:W-:Y:S01]  /*92e0*/  FMUL R75, R75, R154.reuse ;  /* 0x0000009a4b4b7220 */ /* 0x080fe20000400000 */
[----:B------:R-:W-:Y:S01]  /*92f0*/  @P1 STG.E desc[UR36][R6.64+0x1e4], R149 ;  /* 0x0001e49506001986 */ /* 0x000fe2000c101924 */
[----:B------:R-:W-:Y:S01]  /*9300*/  ISETP.GT.AND P1, PT, R157, 0x80, PT ;  /* 0x000000809d00780c */ /* 0x000fe20003f24270 */
[----:B------:R-:W-:Y:S01]  /*9310*/  FMUL R77, R77, R154 ;  /* 0x0000009a4d4d7220 */ /* 0x000fe20000400000 */
[----:B------:R-:W-:Y:S01]  /*9320*/  IADD3 R4, P3, R21, R6, RZ ;  /* 0x0000000615047210 */ /* 0x000fe20007f7e0ff */
[----:B------:R0:W-:Y:S01]  /*9330*/  @P4 STG.E desc[UR36][R14.64+0x1e0], R89 ;  /* 0x0001e0590e004986 */ /* 0x0001e2000c101924 */
[----:B------:R-:W-:Y:S01]  /*9340*/  ISETP.GT.AND P4, PT, R0, RZ, P1 ;  /* 0x000000ff0000720c */ /* 0x000fe20000f84270 */
[-C--:B------:R-:W-:Y:S01]  /*9350*/  FMUL R79, R79, R154.reuse ;  /* 0x0000009a4f4f7220 */ /* 0x080fe20000400000 */
[----:B------:R-:W-:Y:S01]  /*9360*/  F2FP.TF32.F32.PACK_B R67, R67 ;  /* 0x00000043ff43723e */ /* 0x000fe200024050ff */
[-C--:B-1----:R-:W-:Y:S01]  /*9370*/  FMUL R23, R28, R154.reuse ;  /* 0x0000009a1c177220 */ /* 0x082fe20000400000 */
[----:B------:R-:W-:Y:S01]  /*9380*/  F2FP.TF32.F32.PACK_B R69, R69 ;  /* 0x00000045ff45723e */ /* 0x000fe200024050ff */
[-C--:B------:R-:W-:Y:S01]  /*9390*/  FMUL R81, R81, R154.reuse ;  /* 0x0000009a51517220 */ /* 0x080fe20000400000 */
[----:B------:R-:W-:Y:S01]  /*93a0*/  F2FP.TF32.F32.PACK_B R71, R71 ;  /* 0x00000047ff47723e */ /* 0x000fe200024050ff */
[-C--:B------:R-:W-:Y:S01]  /*93b0*/  FMUL R83, R83, R154.reuse ;  /* 0x0000009a53537220 */ /* 0x080fe20000400000 */
[----:B------:R-:W-:Y:S01]  /*93c0*/  F2FP.TF32.F32.PACK_B R23, R23 ;  /* 0x00000017ff17723e */ /* 0x000fe200024050ff */
[-C--:B------:R-:W-:Y:S01]  /*93d0*/  FMUL R85, R85, R154.reuse ;  /* 0x0000009a55557220 */ /* 0x080fe20000400000 */
[----:B------:R-:W-:Y:S01]  /*93e0*/  F2FP.TF32.F32.PACK_B R73, R73 ;  /* 0x00000049ff49723e */ /* 0x000fe200024050ff */
[----:B0-----:R-:W-:Y:S01]  /*93f0*/  @P0 IMAD.MOV.U32 R14, RZ, RZ, R12 ;  /* 0x000000ffff0e0224 */ /* 0x001fe200078e000c */
[----:B------:R-:W-:Y:S01]  /*9400*/  F2FP.TF32.F32.PACK_B R75, R75 ;  /* 0x0000004bff4b723e */ /* 0x000fe200024050ff */
[----:B------:R-:W-:Y:S01]  /*9410*/  @P0 IMAD.MOV.U32 R15, RZ, RZ, R13 ;  /* 0x000000ffff0f0224 */ /* 0x000fe200078e000d */
[----:B------:R-:W-:Y:S01]  /*9420*/  F2FP.TF32.F32.PACK_B R77, R77 ;  /* 0x0000004dff4d723e */ /* 0x000fe200024050ff */
[----:B------:R-:W-:Y:S01]  /*9430*/  FMUL R87, R87, R154 ;  /* 0x0000009a57577220 */ /* 0x000fe20000400000 */
[----:B------:R-:W-:-:S02]  /*9440*/  F2FP.TF32.F32.PACK_B R79, R79 ;  /* 0x0000004fff4f723e */ /* 0x000fc400024050ff */
[----:B------:R0:W-:Y:S01]  /*9450*/  @P0 STG.E desc[UR36][R14.64+0x1e4], R151 ;  /* 0x0001e4970e000986 */ /* 0x0001e2000c101924 */
[----:B------:R-:W-:Y:S01]  /*9460*/  IADD3 R12, P0, P2, R11, R6, R21 ;  /* 0x000000060b0c7210 */ /* 0x000fe20007a1e015 */
[-C--:B------:R-:W-:Y:S01]  /*9470*/  FMUL R21, R24, R154.reuse ;  /* 0x0000009a18157220 */ /* 0x080fe20000400000 */
[----:B------:R-:W-:Y:S02]  /*9480*/  F2FP.TF32.F32.PACK_B R81, R81 ;  /* 0x00000051ff51723e */ /* 0x000fe400024050ff */
[----:B------:R-:W-:Y:S01]  /*9490*/  IADD3.X R13, R9, R7, R5, P0, P2 ;  /* 0x00000007090d7210 */ /* 0x000fe200007e4405 */
[----:B------:R-:W-:Y:S01]  /*94a0*/  IMAD.X R5, R5, 0x1, R7, P3 ;  /* 0x0000000105057824 */ /* 0x000fe200018e0607 */
[----:B------:R-:W-:Y:S02]  /*94b0*/  ISETP.GT.AND P2, PT, R0, 0x1, P1 ;  /* 0x000000010000780c */ /* 0x000fe40000f44270 */
[----:B------:R-:W-:Y:S02]  /*94c0*/  ISETP.GT.AND P0, PT, R157, 0x88, PT ;  /* 0x000000889d00780c */ /* 0x000fe40003f04270 */
[----:B------:R-:W-:Y:S01]  /*94d0*/  F2FP.TF32.F32.PACK_B R21, R21 ;  /* 0x00000015ff15723e */ /* 0x000fe200024050ff */
[----:B0-----:R-:W-:Y:S01]  /*94e0*/  FMUL R15, R26, R154 ;  /* 0x0000009a1a0f7220 */ /* 0x001fe20000400000 */
[----:B------:R-:W-:-:S02]  /*94f0*/  ISETP.GT.AND P3, PT, R0, RZ, P0 ;  /* 0x000000ff0000720c */ /* 0x000fc40000764270 */
[----:B------:R-:W-:Y:S01]  /*9500*/  F2FP.TF32.F32.PACK_B R83, R83 ;  /* 0x00000053ff53723e */ /* 0x000fe200024050ff */
[----:B------:R-:W-:Y:S01]  /*9510*/  @P4 STG.E desc[UR36][R4.64], R21 ;  /* 0x0000001504004986 */ /* 0x000fe2000c101924 */
[----:B------:R-:W-:Y:S02]  /*9520*/  IADD3 R6, P4, R11, R4, RZ ;  /* 0x000000040b067210 */ /* 0x000fe40007f9e0ff */
[----:B------:R-:W-:Y:S01]  /*9530*/  F2FP.TF32.F32.PACK_B R15, R15 ;  /* 0x0000000fff0f723e */ /* 0x000fe200024050ff */
[----:B------:R-:W-:Y:S01]  /*9540*/  @P2 STG.E desc[UR36][R4.64+0x4], R25 ;  /* 0x0000041904002986 */ /* 0x000fe2000c101924 */
[C---:B------:R-:W-:Y:S01]  /*9550*/  ISETP.GT.AND P2, PT, R0.reuse, 0x1, P0 ;  /* 0x000000010000780c */ /* 0x040fe20000744270 */
[----:B------:R-:W-:Y:S01]  /*9560*/  IMAD.X R7, R9, 0x1, R5, P4 ;  /* 0x0000000109077824 */ /* 0x000fe200020e0605 */
[----:B------:R-:W-:Y:S02]  /*9570*/  ISETP.GT.AND P4, PT, R0, 0x8, P1 ;  /* 0x000000080000780c */ /* 0x000fe40000f84270 */
[----:B------:R-:W-:-:S02]  /*9580*/  F2FP.TF32.F32.PACK_B R85, R85 ;  /* 0x00000055ff55723e */ /* 0x000fc400024050ff */
[----:B------:R0:W-:Y:S01]  /*9590*/  @P3 STG.E desc[UR36][R6.64], R15 ;  /* 0x0000000f06003986 */ /* 0x0001e2000c101924 */
[----:B------:R-:W-:Y:S02]  /*95a0*/  ISETP.GT.AND P3, PT, R0, 0x9, P1 ;  /* 0x000000090000780c */ /* 0x000fe40000f64270 */
[----:B------:R-:W-:-:S04]  /*95b0*/  F2FP.TF32.F32.PACK_B R87, R87 ;  /* 0x00000057ff57723e */ /* 0x000fc800024050ff */
[----:B------:R1:W-:Y:S01]  /*95c0*/  @P2 STG.E desc[UR36][R6.64+0x4], R27 ;  /* 0x0000041b06002986 */ /* 0x0003e2000c101924 */
[----:B------:R-:W-:-:S03]  /*95d0*/  ISETP.GT.AND P2, PT, R0, 0x8, P0 ;  /* 0x000000080000780c */ /* 0x000fc60000744270 */
[----:B------:R-:W-:Y:S01]  /*95e0*/  @P4 STG.E desc[UR36][R4.64+0x20], R23 ;  /* 0x0000201704004986 */ /* 0x000fe2000c101924 */
[----:B------:R-:W-:Y:S01]  /*95f0*/  IADD3 R8, P4, R11, R4, RZ ;  /* 0x000000040b087210 */ /* 0x000fe20007f9e0ff */
[-C--:B------:R-:W-:Y:S01]  /*9600*/  FMUL R11, R30, R154.reuse ;  /* 0x0000009a1e0b7220 */ /* 0x080fe20000400000 */
[-C--:B0-----:R-:W-:Y:S01]  /*9610*/  FMUL R15, R34, R154.reuse ;  /* 0x0000009a220f7220 */ /* 0x081fe20000400000 */
[----:B------:R-:W-:Y:S01]  /*9620*/  @P3 STG.E desc[UR36][R4.64+0x24], R29 ;  /* 0x0000241d04003986 */ /* 0x000fe2000c101924 */
[----:B------:R-:W-:Y:S01]  /*9630*/  ISETP.GT.AND P3, PT, R0, 0x9, P0 ;  /* 0x000000090000780c */ /* 0x000fe20000764270 */
[----:B------:R-:W-:Y:S01]  /*9640*/  IMAD.X R9, R9, 0x1, R5, P4 ;  /* 0x0000000109097824 */ /* 0x000fe200020e0605 */
[----:B------:R-:W-:Y:S01]  /*9650*/  F2FP.TF32.F32.PACK_B R11, R11 ;  /* 0x0000000bff0b723e */ /* 0x000fe200024050ff */
[----:B-1----:R-:W-:Y:S01]  /*9660*/  FMUL R7, R32, R154 ;  /* 0x0000009a20077220 */ /* 0x002fe20000400000 */
[C---:B------:R-:W-:Y:S02]  /*9670*/  ISETP.GT.AND P4, PT, R0.reuse, 0x11, P1 ;  /* 0x000000110000780c */ /* 0x040fe40000f84270 */
[----:B------:R-:W-:Y:S01]  /*9680*/  F2FP.TF32.F32.PACK_B R15, R15 ;  /* 0x0000000fff0f723e */ /* 0x000fe200024050ff */
[----:B------:R0:W-:Y:S01]  /*9690*/  @P2 STG.E desc[UR36][R8.64+0x20], R11 ;  /* 0x0000200b08002986 */ /* 0x0001e2000c101924 */
[----:B------:R-:W-:-:S02]  /*96a0*/  ISETP.GT.AND P2, PT, R0, 0x10, P1 ;  /* 0x000000100000780c */ /* 0x000fc40000f44270 */
[----:B------:R-:W-:-:S03]  /*96b0*/  F2FP.TF32.F32.PACK_B R7, R7 ;  /* 0x00000007ff07723e */ /* 0x000fc600024050ff */
[----:B------:R-:W-:Y:S01]  /*96c0*/  @P3 STG.E desc[UR36][R12.64+0x24], R31 ;  /* 0x0000241f0c003986 */ /* 0x000fe2000c101924 */
[----:B------:R-:W-:-:S03]  /*96d0*/  ISETP.GT.AND P3, PT, R0, 0x10, P0 ;  /* 0x000000100000780c */ /* 0x000fc60000764270 */
[----:B------:R-:W-:Y:S01]  /*96e0*/  @P4 STG.E desc[UR36][R4.64+0x44], R33 ;  /* 0x0000442104004986 */ /* 0x000fe2000c101924 */
[----:B------:R-:W-:Y:S01]  /*96f0*/  ISETP.GT.AND P4, PT, R0, 0x18, P1 ;  /* 0x000000180000780c */ /* 0x000fe20000f84270 */
[-C--:B0-----:R-:W-:Y:S01]  /*9700*/  FMUL R9, R36, R154.reuse ;  /* 0x0000009a24097220 */ /* 0x081fe20000400000 */
[----:B------:R-:W-:Y:S01]  /*9710*/  FMUL R11, R38, R154 ;  /* 0x0000009a260b7220 */ /* 0x000fe20000400000 */
[----:B------:R0:W-:Y:S01]  /*9720*/  @P2 STG.E desc[UR36][R4.64+0x40], R7 ;  /* 0x0000400704002986 */ /* 0x0001e2000c101924 */
[----:B------:R-:W-:Y:S02]  /*9730*/  ISETP.GT.AND P2, PT, R0, 0x11, P0 ;  /* 0x000000110000780c */ /* 0x000fe40000744270 */
[----:B------:R-:W-:Y:S02]  /*9740*/  F2FP.TF32.F32.PACK_B R9, R9 ;  /* 0x00000009ff09723e */ /* 0x000fe400024050ff */
[----:B------:R-:W-:Y:S01]  /*9750*/  F2FP.TF32.F32.PACK_B R11, R11 ;  /* 0x0000000bff0b723e */ /* 0x000fe200024050ff */
[----:B------:R-:W-:-:S02]  /*9760*/  @P3 IMAD.MOV.U32 R6, RZ, RZ, R12 ;  /* 0x000000ffff063224 */ /* 0x000fc400078e000c */
[----:B0-----:R-:W-:-:S05]  /*9770*/  @P3 IMAD.MOV.U32 R7, RZ, RZ, R13 ;  /* 0x000000ffff073224 */ /* 0x001fca00078e000d */
[----:B------:R0:W-:Y:S01]  /*9780*/  @P3 STG.E desc[UR36][R6.64+0x40], R15 ;  /* 0x0000400f06003986 */ /* 0x0001e2000c101924 */
[----:B------:R-:W-:Y:S01]  /*9790*/  ISETP.GT.AND P3, PT, R0, 0x19, P1 ;  /* 0x000000190000780c */ /* 0x000fe20000f64270 */
[----:B0-----:R-:W-:Y:S02]  /*97a0*/  @P2 IMAD.MOV.U32 R6, RZ, RZ, R12 ;  /* 0x000000ffff062224 */ /* 0x001fe400078e000c */
[----:B------:R-:W-:Y:S01]  /*97b0*/  FMUL R15, R40, R154 ;  /* 0x0000009a280f7220 */ /* 0x000fe20000400000 */
[----:B------:R-:W-:-:S04]  /*97c0*/  @P2 IMAD.MOV.U32 R7, RZ, RZ, R13 ;  /* 0x000000ffff072224 */ /* 0x000fc800078e000d */
[----:B------:R-:W-:Y:S01]  /*97d0*/  F2FP.TF32.F32.PACK_B R15, R15 ;  /* 0x0000000fff0f723e */ /* 0x000fe200024050ff */
[----:B------:R0:W-:Y:S01]  /*97e0*/  @P2 STG.E desc[UR36][R6.64+0x44], R35 ;  /* 0x0000442306002986 */ /* 0x0001e2000c101924 */
[----:B------:R-:W-:-:S03]  /*97f0*/  ISETP.GT.AND P2, PT, R0, 0x18, P0 ;  /* 0x000000180000780c */ /* 0x000fc60000744270 */
[----:B------:R1:W-:Y:S01]  /*9800*/  @P4 STG.E desc[UR36][R4.64+0x60], R9 ;  /* 0x0000600904004986 */ /* 0x0003e2000c101924 */
[----:B------:R-:W-:-:S03]  /*9810*/  ISETP.GT.AND P4, PT, R0, 0x19, P0 ;  /* 0x000000190000780c */ /* 0x000fc60000784270 */
[----:B------:R-:W-:Y:S01]  /*9820*/  @P3 STG.E desc[UR36][R4.64+0x64], R37 ;  /* 0x0000642504003986 */ /* 0x000fe2000c101924 */
[----:B------:R-:W-:-:S05]  /*9830*/  ISETP.GT.AND P3, PT, R0, 0x20, P1 ;  /* 0x000000200000780c */ /* 0x000fca0000f64270 */
[----:B0-----:R-:W-:Y:S02]  /*9840*/  @P2 IMAD.MOV.U32 R6, RZ, RZ, R12 ;  /* 0x000000ffff062224 */ /* 0x001fe400078e000c */
[----:B------:R-:W-:Y:S02]  /*9850*/  @P2 IMAD.MOV.U32 R7, RZ, RZ, R13 ;  /* 0x000000ffff072224 */ /* 0x000fe400078e000d */
[----:B-1----:R-:W-:-:S03]  /*9860*/  FMUL R9, R42, R154 ;  /* 0x0000009a2a097220 */ /* 0x002fc60000400000 */
[----:B------:R0:W-:Y:S01]  /*9870*/  @P2 STG.E desc[UR36][R6.64+0x60], R11 ;  /* 0x0000600b06002986 */ /* 0x0001e2000c101924 */
[----:B------:R-:W-:Y:S02]  /*9880*/  ISETP.GT.AND P2, PT, R0, 0x21, P1 ;  /* 0x000000210000780c */ /* 0x000fe40000f44270 */
[----:B------:R-:W-:Y:S01]  /*9890*/  F2FP.TF32.F32.PACK_B R9, R9 ;  /* 0x00000009ff09723e */ /* 0x000fe200024050ff */
        /* <DEDUP_REMOVED lines=169> */
[C---:B------:R-:W-:Y:S02]  /*a330*/  ISETP.GT.AND P4, PT, R0.reuse, 0x78, P0 ;  /* 0x000000780000780c */ /* 0x040fe40000784270 */
[----:B------:R-:W-:-:S03]  /*a340*/  ISETP.GT.AND P0, PT, R0, 0x79, P0 ;  /* 0x000000790000780c */ /* 0x000fc60000704270 */
[----:B0-----:R-:W-:Y:S02]  /*a350*/  @P3 IMAD.MOV.U32 R6, RZ, RZ, R12 ;  /* 0x000000ffff063224 */ /* 0x001fe400078e000c */
[----:B------:R-:W-:Y:S02]  /*a360*/  @P3 IMAD.MOV.U32 R7, RZ, RZ, R13 ;  /* 0x000000ffff073224 */ /* 0x000fe400078e000d */
[----:B-1----:R-:W-:-:S03]  /*a370*/  FMUL R11, R86, R154 ;  /* 0x0000009a560b7220 */ /* 0x002fc60000400000 */
[----:B------:R0:W-:Y:S01]  /*a380*/  @P3 STG.E desc[UR36][R6.64+0x1c0], R15 ;  /* 0x0001c00f06003986 */ /* 0x0001e2000c101924 */
[C---:B------:R-:W-:Y:S02]  /*a390*/  ISETP.GT.AND P3, PT, R0.reuse, 0x78, P1 ;  /* 0x000000780000780c */ /* 0x040fe40000f64270 */
[----:B------:R-:W-:Y:S02]  /*a3a0*/  ISETP.GT.AND P1, PT, R0, 0x79, P1 ;  /* 0x000000790000780c */ /* 0x000fe40000f24270 */
[----:B------:R-:W-:Y:S01]  /*a3b0*/  F2FP.TF32.F32.PACK_B R11, R11 ;  /* 0x0000000bff0b723e */ /* 0x000fe200024050ff */
[----:B0-----:R-:W-:Y:S02]  /*a3c0*/  @P2 IMAD.MOV.U32 R6, RZ, RZ, R12 ;  /* 0x000000ffff062224 */ /* 0x001fe400078e000c */
[----:B------:R-:W-:-:S05]  /*a3d0*/  @P2 IMAD.MOV.U32 R7, RZ, RZ, R13 ;  /* 0x000000ffff072224 */ /* 0x000fca00078e000d */
[----:B------:R-:W-:Y:S04]  /*a3e0*/  @P2 STG.E desc[UR36][R6.64+0x1c4], R83 ;  /* 0x0001c45306002986 */ /* 0x000fe8000c101924 */
[----:B------:R-:W-:Y:S04]  /*a3f0*/  @P3 STG.E desc[UR36][R4.64+0x1e0], R9 ;  /* 0x0001e00904003986 */ /* 0x000fe8000c101924 */
[----:B------:R0:W-:Y:S02]  /*a400*/  @P1 STG.E desc[UR36][R4.64+0x1e4], R85 ;  /* 0x0001e45504001986 */ /* 0x0001e4000c101924 */
[----:B0-----:R-:W-:-:S02]  /*a410*/  @P4 IMAD.MOV.U32 R4, RZ, RZ, R12 ;  /* 0x000000ffff044224 */ /* 0x001fc400078e000c */
[----:B------:R-:W-:-:S05]  /*a420*/  @P4 IMAD.MOV.U32 R5, RZ, RZ, R13 ;  /* 0x000000ffff054224 */ /* 0x000fca00078e000d */
[----:B------:R0:W-:Y:S04]  /*a430*/  @P4 STG.E desc[UR36][R4.64+0x1e0], R11 ;  /* 0x0001e00b04004986 */ /* 0x0001e8000c101924 */
[----:B------:R0:W-:Y:S02]  /*a440*/  @P0 STG.E desc[UR36][R12.64+0x1e4], R87 ;  /* 0x0001e4570c000986 */ /* 0x0001e4000c101924 */
.L_x_284:
[----:B------:R-:W-:Y:S05]  /*a450*/  BSYNC B0 ;  /* 0x0000000000007941 */ /* 0x000fea0003800000 */
.L_x_32:
[----:B------:R-:W-:Y:S01]  /*a460*/  ULDC UR4, c[0x0][0xc] ;  /* 0x0000030000047ab9 */ /* 0x000fe20000000800 */
[----:B------:R-:W-:Y:S01]  /*a470*/  ULDC UR5, c[0x0][0x10] ;  /* 0x0000040000057ab9 */ /* 0x000fe20000000800 */
[----:B0-----:R-:W0:Y:S01]  /*a480*/  LDC R5, c[0x0][0x14] ;  /* 0x00000500ff057b82 */ /* 0x001e220000000800 */
[----:B------:R-:W-:Y:S01]  /*a490*/  UIMAD.WIDE.U32 UR4, UR4, UR5, URZ ;  /* 0x00000005040472a5 */ /* 0x000fe2000f8e003f */
[----:B------:R-:W-:Y:S01]  /*a4a0*/  PRMT R0, RZ, 0x7610, R0 ;  /* 0x00007610ff007816 */ /* 0x000fe20000000000 */
[----:B------:R-:W-:Y:S02]  /*a4b0*/  IMAD.MOV.U32 R153, RZ, RZ, -0x1 ;  /* 0xffffffffff997424 */ /* 0x000fe400078e00ff */
[----:B------:R-:W-:Y:S02]  /*a4c0*/  IMAD.MOV.U32 R23, RZ, RZ, -0x1 ;  /* 0xffffffffff177424 */ /* 0x000fe400078e00ff */
[----:B0-----:R-:W-:-:S04]  /*a4d0*/  IMAD.WIDE.U32 R16, R5, UR4, R16 ;  /* 0x0000000405107c25 */ /* 0x001fc8000f8e0010 */
[----:B------:R-:W-:Y:S01]  /*a4e0*/  IMAD R5, R5, UR5, RZ ;  /* 0x0000000505057c24 */ /* 0x000fe2000f8e02ff */
[----:B------:R-:W-:Y:S02]  /*a4f0*/  ULDC.64 UR4, c[0x0][0x650] ;  /* 0x0001940000047ab9 */ /* 0x000fe40000000a00 */
[----:B------:R-:W-:Y:S01]  /*a500*/  ISETP.GE.U32.AND P0, PT, R16, UR4, PT ;  /* 0x0000000410007c0c */ /* 0x000fe2000bf06070 */
[----:B------:R-:W-:-:S05]  /*a510*/  IMAD.IADD R17, R17, 0x1, R5 ;  /* 0x0000000111117824 */ /* 0x000fca00078e0205 */
[----:B------:R-:W-:-:S13]  /*a520*/  ISETP.GE.U32.AND.EX P0, PT, R17, UR5, PT, P0 ;  /* 0x0000000511007c0c */ /* 0x000fda000bf06100 */
[----:B------:R-:W-:Y:S05]  /*a530*/  @P0 BRA `(.L_x_285) ;  /* 0x0000000400640947 */ /* 0x000fea0003800000 */
[----:B------:R-:W0:Y:S01]  /*a540*/  S2R R12, SR_CTAID.X ;  /* 0x00000000000c7919 */ /* 0x000e220000002500 */
[----:B------:R-:W1:Y:S01]  /*a550*/  LDC.64 R10, c[0x0][0x628] ;  /* 0x00018a00ff0a7b82 */ /* 0x000e620000000a00 */
[----:B------:R-:W-:Y:S01]  /*a560*/  ULDC UR4, c[0x0][0x150] ;  /* 0x0000540000047ab9 */ /* 0x000fe20000000800 */
[----:B--2---:R-:W-:Y:S01]  /*a570*/  IMAD.MOV.U32 R8, RZ, RZ, R16 ;  /* 0x000000ffff087224 */ /* 0x004fe200078e0010 */
[----:B------:R-:W2:Y:S01]  /*a580*/  S2R R24, SR_CTAID.Y ;  /* 0x0000000000187919 */ /* 0x000ea20000002600 */
[----:B------:R-:W-:-:S04]  /*a590*/  IMAD.MOV.U32 R9, RZ, RZ, R17 ;  /* 0x000000ffff097224 */ /* 0x000fc800078e0011 */
[----:B------:R-:W2:Y:S08]  /*a5a0*/  LDC R21, c[0x0][0x144] ;  /* 0x00005100ff157b82 */ /* 0x000eb00000000800 */
[----:B------:R-:W2:Y:S08]  /*a5b0*/  LDC R0, c[0x0][0x630] ;  /* 0x00018c00ff007b82 */ /* 0x000eb00000000800 */
[----:B------:R-:W2:Y:S01]  /*a5c0*/  LDC.64 R14, c[0x0][0x620] ;  /* 0x00018800ff0e7b82 */ /* 0x000ea20000000a00 */
[----:B-1----:R-:W-:-:S04]  /*a5d0*/  ISETP.NE.U32.AND P0, PT, R10, RZ, PT ;  /* 0x000000ff0a00720c */ /* 0x002fc80003f05070 */
[----:B------:R-:W-:Y:S02]  /*a5e0*/  ISETP.NE.AND.EX P0, PT, R11, RZ, PT, P0 ;  /* 0x000000ff0b00720c */ /* 0x000fe40003f05300 */
[----:B0-----:R-:W-:-:S05]  /*a5f0*/  I2FP.F32.U32 R3, R12 ;  /* 0x0000000c00037245 */ /* 0x001fca0000201000 */
[----:B------:R-:W-:-:S04]  /*a600*/  FMUL R3, R3, UR4 ;  /* 0x0000000403037c20 */ /* 0x000fc80008400000 */
[----:B------:R0:W1:Y:S02]  /*a610*/  F2I.U32.TRUNC.NTZ R20, R3 ;  /* 0x0000000300147305 */ /* 0x000064000020f000 */
[----:B------:R-:W-:Y:S05]  /*a620*/  @!P0 BRA `(.L_x_286) ;  /* 0x0000000000288947 */ /* 0x000fea0003800000 */
[----:B0-----:R-:W0:Y:S02]  /*a630*/  LDC R3, c[0x0][0x634] ;  /* 0x00018d00ff037b82 */ /* 0x001e240000000800 */
        /* <DEDUP_REMOVED lines=9> */
.L_x_286:
[----:B------:R-:W3:Y:S01]  /*a6d0*/  LDC.64 R30, c[0x0][0x640] ;  /* 0x00019000ff1e7b82 */ /* 0x000ee20000000a00 */
[-CC-:B--2---:R-:W-:Y:S01]  /*a6e0*/  SHF.R.U64 R23, R8, R0.reuse, R9.reuse ;  /* 0x0000000008177219 */ /* 0x184fe20000001209 */
[----:B-1----:R-:W-:Y:S01]  /*a6f0*/  IMAD.MOV R20, RZ, RZ, -R20 ;  /* 0x000000ffff147224 */ /* 0x002fe200078e0a14 */
[----:B------:R-:W-:Y:S01]  /*a700*/  SHF.R.U32.HI R0, RZ, R0, R9 ;  /* 0x00000000ff007219 */ /* 0x000fe20000011609 */
[----:B------:R-:W-:Y:S01]  /*a710*/  ULDC UR4, c[0x0][0x154] ;  /* 0x0000550000047ab9 */ /* 0x000fe20000000800 */
[----:B0-----:R-:W-:Y:S01]  /*a720*/  IADD3 R3, P0, RZ, -R23, RZ ;  /* 0x80000017ff037210 */ /* 0x001fe20007f1e0ff */
[----:B------:R-:W-:Y:S02]  /*a730*/  IMAD R26, R21, R20, R12 ;  /* 0x00000014151a7224 */ /* 0x000fe400078e020c */
[----:B------:R-:W0:Y:S01]  /*a740*/  LDC R6, c[0x0][0x618] ;  /* 0x00018600ff067b82 */ /* 0x000e220000000800 */
[----:B------:R-:W-:Y:S02]  /*a750*/  IMAD.MOV.U32 R7, RZ, RZ, 0x1 ;  /* 0x00000001ff077424 */ /* 0x000fe400078e00ff */
[----:B------:R-:W-:-:S04]  /*a760*/  IMAD.X R5, RZ, RZ, ~R0, P0 ;  /* 0x000000ffff057224 */ /* 0x000fc800000e0e00 */
[-C--:B------:R-:W-:Y:S01]  /*a770*/  IMAD R0, R5, R14.reuse, RZ ;  /* 0x0000000e05007224 */ /* 0x080fe200078e02ff */
[----:B------:R-:W1:Y:S01]  /*a780*/  LDC R8, c[0x0][0x608] ;  /* 0x00018200ff087b82 */ /* 0x000e620000000800 */
[----:B------:R-:W-:-:S04]  /*a790*/  IMAD.WIDE.U32 R4, R3, R14, R16 ;  /* 0x0000000e03047225 */ /* 0x000fc800078e0010 */
[----:B------:R-:W-:Y:S01]  /*a7a0*/  IMAD R3, R3, R15, R0 ;  /* 0x0000000f03037224 */ /* 0x000fe200078e0200 */
[----:B------:R-:W-:Y:S02]  /*a7b0*/  I2FP.F32.U32 R0, R24 ;  /* 0x0000001800007245 */ /* 0x000fe40000201000 */
[----:B------:R-:W2:Y:S01]  /*a7c0*/  LDC R28, c[0x0][0x658] ;  /* 0x00019600ff1c7b82 */ /* 0x000ea20000000800 */
[----:B------:R-:W-:Y:S01]  /*a7d0*/  IMAD.IADD R3, R5, 0x1, R3 ;  /* 0x0000000105037824 */ /* 0x000fe200078e0203 */
[----:B---3--:R-:W-:Y:S01]  /*a7e0*/  ISETP.NE.U32.AND P0, PT, R30, RZ, PT ;  /* 0x000000ff1e00720c */ /* 0x008fe20003f05070 */
[----:B------:R-:W-:Y:S01]  /*a7f0*/  FMUL R0, R0, UR4 ;  /* 0x0000000400007c20 */ /* 0x000fe20008400000 */
[----:B------:R-:W-:Y:S02]  /*a800*/  IMAD.MOV.U32 R5, RZ, RZ, -0x1 ;  /* 0xffffffffff057424 */ /* 0x000fe400078e00ff */
[----:B------:R-:W-:Y:S01]  /*a810*/  ISETP.NE.AND.EX P0, PT, R31, RZ, PT, P0 ;  /* 0x000000ff1f00720c */ /* 0x000fe20003f05300 */
[----:B------:R3:W2:Y:S01]  /*a820*/  F2I.U32.TRUNC.NTZ R14, R0 ;  /* 0x00000000000e7305 */ /* 0x0006a2000020f000 */
[----:B------:R-:W3:Y:S01]  /*a830*/  LDC R15, c[0x0][0x148] ;  /* 0x00005200ff0f7b82 */ /* 0x000ee20000000800 */
[----:B0-----:R-:W-:-:S02]  /*a840*/  SHF.R.U64 R12, R4, R6, R3 ;  /* 0x00000006040c7219 */ /* 0x001fc40000001203 */
[----:B------:R-:W-:-:S05]  /*a850*/  SHF.R.U32.HI R3, RZ, R6, R3 ;  /* 0x00000006ff037219 */ /* 0x000fca0000011603 */
[----:B------:R-:W0:Y:S01]  /*a860*/  LDC R20, c[0x0][0x600] ;  /* 0x00018000ff147b82 */ /* 0x000e220000000800 */
[-CC-:B-1----:R-:W-:Y:S02]  /*a870*/  SHF.R.U64 R10, R12, R8.reuse, R3.reuse ;  /* 0x000000080c0a7219 */ /* 0x182fe40000001203 */
[----:B------:R-:W-:-:S05]  /*a880*/  SHF.R.U32.HI R3, RZ, R8, R3 ;  /* 0x00000008ff037219 */ /* 0x000fca0000011603 */
[----:B------:R-:W1:Y:S01]  /*a890*/  LDC R25, c[0x0][0x648] ;  /* 0x00019200ff197b82 */ /* 0x000e620000000800 */
[-C--:B--2---:R-:W-:Y:S02]  /*a8a0*/  SHF.L.U32 R4, R5, R28.reuse, RZ ;  /* 0x0000001c05047219 */ /* 0x084fe400000006ff */
[-CC-:B------:R-:W-:Y:S02]  /*a8b0*/  SHF.R.U64 R13, R10, R28.reuse, R3.reuse ;  /* 0x0000001c0a0d7219 */ /* 0x180fe40000001203 */
[----:B------:R-:W-:Y:S02]  /*a8c0*/  SHF.R.U32.HI R5, RZ, R28, R3 ;  /* 0x0000001cff057219 */ /* 0x000fe40000011603 */
[----:B------:R-:W-:Y:S01]  /*a8d0*/  LOP3.LUT R21, RZ, R4, RZ, 0x33, !PT ;  /* 0x00000004ff157212 */ /* 0x000fe200078e33ff */
[----:B------:R-:W2:Y:S01]  /*a8e0*/  LDC R27, c[0x0][0x638] ;  /* 0x00018e00ff1b7b82 */ /* 0x000ea20000000800 */
[----:B------:R-:W-:Y:S01]  /*a8f0*/  SHF.L.U32 R28, R7, R28, RZ ;  /* 0x0000001c071c7219 */ /* 0x000fe200000006ff */
[----:B------:R-:W-:-:S06]  /*a900*/  IMAD.MOV.U32 R4, RZ, RZ, R13 ;  /* 0x000000ffff047224 */ /* 0x000fcc00078e000d */
[----:B------:R-:W0:Y:S01]  /*a910*/  LDC R29, c[0x0][0x610] ;  /* 0x00018400ff1d7b82 */ /* 0x000e220000000800 */
[----:B------:R-:W-:Y:S05]  /*a920*/  @!P0 BRA `(.L_x_287) ;  /* 0x0000000000288947 */ /* 0x000fea0003800000 */
[----:B---3--:R-:W3:Y:S02]  /*a930*/  LDC R0, c[0x0][0x64c] ;  /* 0x00019300ff007b82 */ /* 0x008ee40000000800 */
[----:B---3--:R-:W-:-:S05]  /*a940*/  IADD3 R3, P0, R13, R0, RZ ;  /* 0x000000000d037210 */ /* 0x008fca0007f1e0ff */
        /* <DEDUP_REMOVED lines=8> */
.L_x_287:
[----:B------:R-:W-:Y:S01]  /*a9d0*/  ISETP.NE.AND P0, PT, R2, 0x1, PT ;  /* 0x000000010200780c */ /* 0x000fe20003f05270 */
[----:B------:R-:W-:Y:S01]  /*a9e0*/  IMAD.MOV R14, RZ, RZ, -R14 ;  /* 0x000000ffff0e7224 */ /* 0x000fe200078e0a0e */
[----:B-1-3--:R-:W-:Y:S01]  /*a9f0*/  SHF.R.U64 R0, R4, R25, R5 ;  /* 0x0000001904007219 */ /* 0x00afe20000001205 */
[----:B0-----:R-:W-:Y:S01]  /*aa00*/  VIADD R5, R20, 0xffffffff ;  /* 0xffffffff14057836 */ /* 0x001fe20000000000 */
[----:B------:R-:W-:Y:S01]  /*aa10*/  LOP3.LUT R3, R10, R21, RZ, 0xc0, !PT ;  /* 0x000000150a037212 */ /* 0x000fe200078ec0ff */
[----:B------:R-:W-:Y:S02]  /*aa20*/  IMAD.MOV.U32 R6, RZ, RZ, 0x1 ;  /* 0x00000001ff067424 */ /* 0x000fe400078e00ff */
[----:B------:R-:W-:Y:S01]  /*aa30*/  IMAD.MOV R4, RZ, RZ, -R0 ;  /* 0x000000ffff047224 */ /* 0x000fe200078e0a00 */
[----:B------:R-:W-:Y:S01]  /*aa40*/  LOP3.LUT R5, R12, R5, RZ, 0xc0, !PT ;  /* 0x000000050c057212 */ /* 0x000fe200078ec0ff */
[----:B------:R-:W-:Y:S02]  /*aa50*/  IMAD R3, R28, R0, R3 ;  /* 0x000000001c037224 */ /* 0x000fe400078e0203 */
[----:B--2---:R-:W-:-:S02]  /*aa60*/  IMAD R0, R4, R27, R13 ;  /* 0x0000001b04007224 */ /* 0x004fc400078e020d */
[----:B------:R-:W-:Y:S02]  /*aa70*/  @P0 IMAD R26, R15, R14, R24 ;  /* 0x0000000e0f1a0224 */ /* 0x000fe400078e0218 */
[----:B------:R-:W-:Y:S01]  /*aa80*/  IMAD R4, R0, R20, R5 ;  /* 0x0000001400047224 */ /* 0x000fe200078e0205 */
[----:B------:R-:W-:Y:S01]  /*aa90*/  PRMT R0, R6, 0x7610, R0 ;  /* 0x0000761006007816 */ /* 0x000fe20000000000 */
[----:B------:R-:W-:-:S05]  /*aaa0*/  IMAD R3, R3, R29, R26 ;  /* 0x0000001d03037224 */ /* 0x000fca00078e021a */
[----:B------:R-:W-:Y:S02]  /*aab0*/  SEL R153, R4, R3, !P0 ;  /* 0x0000000304997207 */ /* 0x000fe40004000000 */
[----:B------:R-:W-:-:S07]  /*aac0*/  SEL R3, R3, R4, !P0 ;  /* 0x0000000403037207 */ /* 0x000fce0004000000 */
.L_x_285:
[----:B------:R-:W-:Y:S01]  /*aad0*/  LOP3.LUT P0, RZ, R0, 0xff, RZ, 0xc0, !PT ;  /* 0x000000ff00ff7812 */ /* 0x000fe2000780c0ff */
[----:B------:R-:W-:-:S12]  /*aae0*/  IMAD.MOV.U32 R152, RZ, RZ, R3 ;  /* 0x000000ffff987224 */ /* 0x000fd800078e0003 */
[----:B------:R-:W-:Y:S05]  /*aaf0*/  @P0 BRA `(.L_x_288) ;  /* 0xffffff6400a40947 */ /* 0x000fea000383ffff */
[----:B------:R-:W-:Y:S05]  /*ab00*/  EXIT ;  /* 0x000000000000794d */ /* 0x000fea0003800000 */
.L_x_7:
[----:B0-----:R-:W-:Y:S01]  /*ab10*/  ULDC.64 UR4, c[0x0][0x650] ;  /* 0x0001940000047ab9 */ /* 0x001fe20000000a00 */
        /* <DEDUP_REMOVED lines=25> */
.L_x_290:
[----:B------:R-:W0:Y:S01]  /*acb0*/  LDC.64 R26, c[0x0][0x640] ;  /* 0x00019000ff1a7b82 */ /* 0x000e220000000a00 */
[-CC-:B------:R-:W-:Y:S01]  /*acc0*/  SHF.R.U64 R20, R12, R8.reuse, R13.reuse ;  /* 0x000000080c147219 */ /* 0x180fe2000000120d */
[----:B------:R-:W-:Y:S01]  /*acd0*/  IMAD.MOV.U32 R30, RZ, RZ, 0x1 ;  /* 0x00000001ff1e7424 */ /* 0x000fe200078e00ff */
[----:B------:R-:W-:Y:S02]  /*ace0*/  SHF.R.U32.HI R6, RZ, R8, R13 ;  /* 0x00000008ff067219 */ /* 0x000fe4000001160d */
[----:B------:R-:W-:-:S03]  /*acf0*/  IADD3 R11, P0, RZ, -R20, RZ ;  /* 0x80000014ff0b7210 */ /* 0x000fc60007f1e0ff */
[----:B------:R-:W1:Y:S02]  /*ad00*/  LDC R10, c[0x0][0x618] ;  /* 0x00018600ff0a7b82 */ /* 0x000e640000000800 */
[----:B------:R-:W-:-:S04]  /*ad10*/  IMAD.X R7, RZ, RZ, ~R6, P0 ;  /* 0x000000ffff077224 */ /* 0x000fc800000e0e06 */
[-C--:B------:R-:W-:Y:S02]  /*ad20*/  IMAD R8, R7, R22.reuse, RZ ;  /* 0x0000001607087224 */ /* 0x080fe400078e02ff */
[----:B------:R-:W2:Y:S01]  /*ad30*/  LDC R12, c[0x0][0x608] ;  /* 0x00018200ff0c7b82 */ /* 0x000ea20000000800 */
[----:B------:R-:W-:-:S04]  /*ad40*/  IMAD.WIDE.U32 R6, R11, R22, R16 ;  /* 0x000000160b067225 */ /* 0x000fc800078e0010 */
[----:B------:R-:W-:-:S03]  /*ad50*/  IMAD R11, R11, R23, R8 ;  /* 0x000000170b0b7224 */ /* 0x000fc600078e0208 */
[----:B------:R-:W3:Y:S01]  /*ad60*/  LDC R25, c[0x0][0x658] ;  /* 0x00019600ff197b82 */ /* 0x000ee20000000800 */
[----:B------:R-:W-:Y:S01]  /*ad70*/  IMAD.IADD R7, R7, 0x1, R11 ;  /* 0x0000000107077824 */ /* 0x000fe200078e020b */
[----:B0-----:R-:W-:-:S04]  /*ad80*/  ISETP.NE.U32.AND P0, PT, R26, RZ, PT ;  /* 0x000000ff1a00720c */ /* 0x001fc80003f05070 */
[----:B------:R-:W-:Y:S02]  /*ad90*/  ISETP.NE.AND.EX P0, PT, R27, RZ, PT, P0 ;  /* 0x000000ff1b00720c */ /* 0x000fe40003f05300 */
[----:B------:R-:W0:Y:S01]  /*ada0*/  LDC R23, c[0x0][0x600] ;  /* 0x00018000ff177b82 */ /* 0x000e220000000800 */
[-CC-:B-1----:R-:W-:Y:S02]  /*adb0*/  SHF.R.U64 R8, R6, R10.reuse, R7.reuse ;  /* 0x0000000a06087219 */ /* 0x182fe40000001207 */
[----:B------:R-:W-:Y:S01]  /*adc0*/  SHF.R.U32.HI R7, RZ, R10, R7 ;  /* 0x0000000aff077219 */ /* 0x000fe20000011607 */
[----:B------:R-:W-:-:S04]  /*add0*/  IMAD.MOV.U32 R10, RZ, RZ, -0x1 ;  /* 0xffffffffff0a7424 */ /* 0x000fc800078e00ff */
        /* <DEDUP_REMOVED lines=21> */
.L_x_291:
[----:B------:R-:W-:Y:S01]  /*af30*/  ISETP.NE.AND P0, PT, R2, 0x1, PT ;  /* 0x000000010200780c */ /* 0x000fe20003f05270 */
[----:B0-----:R-:W-:Y:S01]  /*af40*/  VIADD R11, R23, 0xffffffff ;  /* 0xffffffff170b7836 */ /* 0x001fe20000000000 */
[----:B-1----:R-:W-:Y:S02]  /*af50*/  SHF.R.U64 R6, R6, R24, R7 ;  /* 0x0000001806067219 */ /* 0x002fe40000001207 */
[----:B------:R-:W-:Y:S02]  /*af60*/  SHF.L.U32 R30, R30, R25, RZ ;  /* 0x000000191e1e7219 */ /* 0x000fe400000006ff */
[----:B------:R-:W-:Y:S01]  /*af70*/  LOP3.LUT R5, R21, R32, RZ, 0xc0, !PT ;  /* 0x0000002015057212 */ /* 0x000fe200078ec0ff */
[----:B------:R-:W-:-:S04]  /*af80*/  IMAD.MOV R7, RZ, RZ, -R6 ;  /* 0x000000ffff077224 */ /* 0x000fc800078e0a06 */
[----:B------:R-:W-:Y:S01]  /*af90*/  IMAD R6, R30, R6, R5 ;  /* 0x000000061e067224 */ /* 0x000fe200078e0205 */
[----:B------:R-:W-:Y:S01]  /*afa0*/  LOP3.LUT R5, R8, R11, RZ, 0xc0, !PT ;  /* 0x0000000b08057212 */ /* 0x000fe200078ec0ff */
[----:B------:R-:W-:Y:S02]  /*afb0*/  @P0 IMAD R3, R9, R14, R4 ;  /* 0x0000000e09030224 */ /* 0x000fe400078e0204 */
[----:B--2---:R-:W-:Y:S02]  /*afc0*/  IMAD R4, R7, R28, R22 ;  /* 0x0000001c07047224 */ /* 0x004fe400078e0216 */
[----:B---3--:R-:W-:Y:S02]  /*afd0*/  IMAD R3, R6, R29, R3 ;  /* 0x0000001d06037224 */ /* 0x008fe400078e0203 */
[----:B------:R-:W-:Y:S02]  /*afe0*/  IMAD R4, R4, R23, R5 ;  /* 0x0000001704047224 */ /* 0x000fe400078e0205 */
[----:B------:R-:W-:-:S02]  /*aff0*/  IMAD.MOV.U32 R8, RZ, RZ, 0x1 ;  /* 0x00000001ff087424 */ /* 0x000fc400078e00ff */
[----:B------:R-:W-:Y:S01]  /*b000*/  IMAD.MOV.U32 R6, RZ, RZ, R20 ;  /* 0x000000ffff067224 */ /* 0x000fe200078e0014 */
[----:B------:R-:W-:Y:S02]  /*b010*/  SEL R7, R4, R3, !P0 ;  /* 0x0000000304077207 */ /* 0x000fe40004000000 */
[----:B------:R-:W-:-:S07]  /*b020*/  SEL R13, R3, R4, !P0 ;  /* 0x00000004030d7207 */ /* 0x000fce0004000000 */
.L_x_289:
[----:B------:R-:W-:-:S08]  /*b030*/  NOP ;  /* 0x0000000000007918 */ /* 0x000fd00000000000 */
[----:B------:R-:W0:-:S00]  /*b040*/  USETMAXREG.DEALLOC.CTAPOOL 0x28 ;  /* 0x00000028000079c8 */ /* 0x000e0000080e0500 */
[----:B0-----:R-:W-:-:S13]  /*b050*/  ISETP.NE.AND P0, PT, R0, RZ, PT ;  /* 0x000000ff0000720c */ /* 0x001fda0003f05270 */
[----:B------:R-:W-:Y:S05]  /*b060*/  @P0 EXIT ;  /* 0x000000000000094d */ /* 0x000fea0003800000 */
[----:B------:R-:W-:Y:S01]  /*b070*/  LOP3.LUT P0, RZ, R8, 0xff, RZ, 0xc0, !PT ;  /* 0x000000ff08ff7812 */ /* 0x000fe2000780c0ff */
[----:B------:R-:W-:Y:S02]  /*b080*/  IMAD.MOV.U32 R0, RZ, RZ, 0x1 ;  /* 0x00000001ff007424 */ /* 0x000fe400078e00ff */
[----:B------:R-:W-:-:S10]  /*b090*/  IMAD.MOV.U32 R3, RZ, RZ, RZ ;  /* 0x000000ffff037224 */ /* 0x000fd400078e00ff */
[----:B------:R-:W-:Y:S05]  /*b0a0*/  @!P0 BRA `(.L_x_292) ;  /* 0x0000000c00448947 */ /* 0x000fea0003800000 */
[----:B------:R-:W0:Y:S01]  /*b0b0*/  LDC R0, c[0x0][0x28c] ;  /* 0x0000a300ff007b82 */ /* 0x000e220000000800 */
[----:B------:R-:W-:Y:S01]  /*b0c0*/  ULDC UR5, c[0x0][0x658] ;  /* 0x0001960000057ab9 */ /* 0x000fe20000000800 */
[----:B------:R-:W-:Y:S01]  /*b0d0*/  UMOV UR7, 0xffffffff ;  /* 0xffffffff00077882 */ /* 0x000fe20000000000 */
[----:B------:R-:W-:Y:S01]  /*b0e0*/  ULDC UR6, c[0x0][0xc] ;  /* 0x0000030000067ab9 */ /* 0x000fe20000000800 */
[----:B------:R-:W-:Y:S01]  /*b0f0*/  USHF.L.U32 UR8, UR7, UR5, URZ ;  /* 0x0000000507087299 */ /* 0x000fe2000800063f */
[----:B------:R-:W-:Y:S01]  /*b100*/  BSSY B0, `(.L_x_292) ;  /* 0x00000cb000007945 */ /* 0x000fe20003800000 */
[----:B------:R-:W-:Y:S01]  /*b110*/  UMOV UR9, 0x1 ;  /* 0x0000000100097882 */ /* 0x000fe20000000000 */
[----:B------:R-:W-:Y:S01]  /*b120*/  ULDC UR7, c[0x0][0x10] ;  /* 0x0000040000077ab9 */ /* 0x000fe20000000800 */
[----:B------:R-:W1:Y:S01]  /*b130*/  S2UR UR10, SR_CgaCtaId ;  /* 0x00000000000a79c3 */ /* 0x000e620000008800 */
[----:B------:R-:W-:Y:S01]  /*b140*/  UIMAD.WIDE.U32 UR6, UR6, UR7, URZ ;  /* 0x00000007060672a5 */ /* 0x000fe2000f8e003f */
[----:B------:R-:W-:Y:S01]  /*b150*/  IMAD.MOV.U32 R9, RZ, RZ, 0x1 ;  /* 0x00000001ff097424 */ /* 0x000fe200078e00ff */
[----:B------:R-:W-:Y:S01]  /*b160*/  USHF.L.U32 UR18, UR9, UR5, URZ ;  /* 0x0000000509127299 */ /* 0x000fe2000800063f */
[----:B------:R-:W-:Y:S01]  /*b170*/  LOP3.LUT R12, R19, 0x2, RZ, 0xfc, !PT ;  /* 0x00000002130c7812 */ /* 0x000fe200078efcff */
[----:B------:R-:W-:Y:S01]  /*b180*/  ULDC UR4, c[0x0][0x600] ;  /* 0x0001800000047ab9 */ /* 0x000fe20000000800 */
[----:B------:R-:W-:Y:S01]  /*b190*/  ULDC UR5, c[0x0][0x14] ;  /* 0x0000050000057ab9 */ /* 0x000fe20000000800 */
[----:B------:R-:W-:-:S02]  /*b1a0*/  UIADD3 UR4, UR4, -0x1, URZ ;  /* 0xffffffff04047890 */ /* 0x000fc4000fffe03f */
[----:B------:R-:W-:Y:S02]  /*b1b0*/  UIMAD.WIDE.U32 UR22, UR6, UR5, URZ ;  /* 0x00000005061672a5 */ /* 0x000fe4000f8e003f */
[----:B------:R-:W-:Y:S02]  /*b1c0*/  UIMAD UR13, UR7, UR5, URZ ;  /* 0x00000005070d72a4 */ /* 0x000fe4000f8e023f */
[----:B------:R-:W-:Y:S02]  /*b1d0*/  ULOP3.LUT UR17, URZ, UR8, URZ, 0x33, !UPT ;  /* 0x000000083f117292 */ /* 0x000fe4000f8e333f */
[----:B------:R-:W-:Y:S01]  /*b1e0*/  UIADD3 UR13, UR23, UR13, URZ ;  /* 0x0000000d170d7290 */ /* 0x000fe2000fffe03f */
[----:B0-----:R-:W-:Y:S01]  /*b1f0*/  VIADD R0, R0, 0x1f ;  /* 0x0000001f00007836 */ /* 0x001fe20000000000 */
[----:B------:R-:W-:-:S04]  /*b200*/  ULDC.64 UR24, c[0x0][0x198] ;  /* 0x0000660000187ab9 */ /* 0x000fc80000000a00 */
[----:B------:R-:W-:Y:S01]  /*b210*/  SHF.R.S32.HI R3, RZ, 0x1f, R0 ;  /* 0x0000001fff037819 */ /* 0x000fe20000011400 */
[----:B-1----:R-:W-:-:S03]  /*b220*/  IMAD.U32 R10, RZ, RZ, UR10 ;  /* 0x0000000aff0a7e24 */ /* 0x002fc6000f8e00ff */
[----:B------:R-:W-:Y:S01]  /*b230*/  LEA.HI R3, R3, R0, RZ, 0x5 ;  /* 0x0000000003037211 */ /* 0x000fe200078f28ff */
[----:B------:R-:W-:-:S03]  /*b240*/  IMAD.MOV.U32 R0, RZ, RZ, 0x1 ;  /* 0x00000001ff007424 */ /* 0x000fc600078e00ff */
[----:B------:R-:W-:Y:S01]  /*b250*/  SHF.R.S32.HI R8, RZ, 0x5, R3 ;  /* 0x00000005ff087819 */ /* 0x000fe20000011403 */
[----:B------:R-:W-:-:S04]  /*b260*/  IMAD.MOV.U32 R3, RZ, RZ, RZ ;  /* 0x000000ffff037224 */ /* 0x000fc800078e00ff */
[----:B------:R-:W-:-:S07]  /*b270*/  VIADD R11, R8, 0x1 ;  /* 0x00000001080b7836 */ /* 0x000fce0000000000 */
.L_x_303:
[----:B------:R-:W-:-:S03]  /*b280*/  UMOV UR5, 0xffffffff ;  /* 0xffffffff00057882 */ /* 0x000fc60000000000 */
[----:B------:R-:W-:Y:S05]  /*b290*/  BRA.DIV UR5, `(.L_x_293) ;  /* 0x0000000e05b07947 */ /* 0x000fea000b800000 */
[----:B------:R-:W-:-:S13]  /*b2a0*/  ELECT P6, URZ, PT ;  /* 0x00000000003f782f */ /* 0x000fda00038c0000 */
.L_x_314:
[----:B------:R-:W0:Y:S01]  /*b2b0*/  LDC R4, c[0x0][0x28c] ;  /* 0x0000a300ff047b82 */ /* 0x000e220000000800 */
[----:B------:R-:W-:Y:S01]  /*b2c0*/  BSSY B1, `(.L_x_294) ;  /* 0x000003b000017945 */ /* 0x000fe20003800000 */
[----:B0-----:R-:W-:-:S13]  /*b2d0*/  ISETP.LT.OR P6, PT, R4, 0x1, !P6 ;  /* 0x000000010400780c */ /* 0x001fda00077c1670 */
[----:B------:R-:W-:Y:S05]  /*b2e0*/  @P6 BRA `(.L_x_295) ;  /* 0x0000000000e06947 */ /* 0x000fea0003800000 */
[----:B------:R-:W-:Y:S02]  /*b2f0*/  IMAD R13, R13, 0x4, R10 ;  /* 0x000000040d0d7824 */ /* 0x000fe400078e020a */
[----:B------:R-:W-:Y:S02]  /*b300*/  IMAD.SHL.U32 R15, R7, 0x80, RZ ;  /* 0x00000080070f7824 */ /* 0x000fe400078e00ff */
[----:B------:R-:W-:Y:S02]  /*b310*/  IMAD.MOV.U32 R21, RZ, RZ, RZ ;  /* 0x000000ffff157224 */ /* 0x000fe400078e00ff */
[----:B------:R-:W-:Y:S02]  /*b320*/  IMAD.MOV.U32 R4, RZ, RZ, R11 ;  /* 0x000000ffff047224 */ /* 0x000fe400078e000b */
[----:B------:R-:W-:Y:S02]  /*b330*/  IMAD.MOV.U32 R5, RZ, RZ, R0 ;  /* 0x000000ffff057224 */ /* 0x000fe400078e0000 */
[----:B------:R-:W-:-:S02]  /*b340*/  IMAD.MOV.U32 R7, RZ, RZ, R3 ;  /* 0x000000ffff077224 */ /* 0x000fc400078e0003 */
[----:B------:R-:W-:-:S07]  /*b350*/  IMAD.SHL.U32 R20, R13, 0x40, RZ ;  /* 0x000000400d147824 */ /* 0x000fce00078e00ff */
.L_x_298:
[----:B------:R-:W0:Y:S01]  /*b360*/  S2UR UR5, SR_CgaCtaId ;  /* 0x00000000000579c3 */ /* 0x000e220000008800 */
[----:B------:R-:W-:Y:S02]  /*b370*/  MOV R13, 0x400 ;  /* 0x00000400000d7802 */ /* 0x000fe40000000f00 */
[----:B------:R-:W-:-:S13]  /*b380*/  LOP3.LUT P1, RZ, R18, 0x7f, RZ, 0xc0, !PT ;  /* 0x0000007f12ff7812 */ /* 0x000fda000782c0ff */
[----:B------:R-:W1:Y:S01]  /*b390*/  @!P1 LDC R14, c[0x0][0x500] ;  /* 0x00014000ff0e9b82 */ /* 0x000e620000000800 */
[----:B0-----:R-:W-:-:S05]  /*b3a0*/  IMAD.U32 R10, RZ, RZ, UR5 ;  /* 0x00000005ff0a7e24 */ /* 0x001fca000f8e00ff */
[----:B------:R-:W-:Y:S02]  /*b3b0*/  LEA R24, R10, R13, 0x18 ;  /* 0x0000000d0a187211 */ /* 0x000fe400078ec0ff */
[----:B------:R-:W-:-:S03]  /*b3c0*/  SHF.L.U32 R13, R5, 0x1f, RZ ;  /* 0x0000001f050d7819 */ /* 0x000fc600000006ff */
[----:B------:R-:W-:-:S04]  /*b3d0*/  IMAD R22, R7, 0x8, R24 ;  /* 0x0000000807167824 */ /* 0x000fc800078e0218 */
[----:B------:R-:W0:Y:S02]  /*b3e0*/  SYNCS.PHASECHK.TRANS64.TRYWAIT P0, [R22+URZ+0x20], R13 ;  /* 0x0000200d160075a7 */ /* 0x000e24000800017f */
[----:B01----:R-:W-:Y:S05]  /*b3f0*/  @!P0 BRA `(.L_x_296) ;  /* 0x0000000c00788947 */ /* 0x003fea0003800000 */
.L_x_315:
[----:B0-----:R-:W-:Y:S01]  /*b400*/  PRMT R13, R12, 0x9910, RZ ;  /* 0x000099100c0d7816 */ /* 0x001fe200000000ff */
[----:B------:R0:W-:Y:S03]  /*b410*/  @!P1 SYNCS.ARRIVE.TRANS64 RZ, [R22+URZ], R14 ;  /* 0x0000000e16ff99a7 */ /* 0x0001e6000800003f */
[----:B------:R-:W-:-:S13]  /*b420*/  ISETP.NE.AND P0, PT, R13, 0x2, PT ;  /* 0x000000020d00780c */ /* 0x000fda0003f05270 */
[----:B0-----:R-:W-:Y:S05]  /*b430*/  @P0 BRA `(.L_x_297) ;  /* 0x0000000000040947 */ /* 0x001fea0003800000 */
[----:B------:R-:W-:Y:S01]  /*b440*/  BPT.TRAP 0x1 ;  /* 0x000000040000795c */ /* 0x000fe20000300000 */
.L_x_297:
[----:B------:R-:W-:Y:S01]  /*b450*/  IMAD R13, R7, 0x4, R10 ;  /* 0x00000004070d7824 */ /* 0x000fe200078e020a */
[----:B------:R-:W-:Y:S01]  /*b460*/  R2UR UR9, R22 ;  /* 0x00000000160972ca */ /* 0x000fe200000e0000 */
[----:B------:R-:W-:Y:S01]  /*b470*/  VIADD R4, R4, 0xffffffff ;  /* 0xffffffff04047836 */ /* 0x000fe20000000000 */
[----:B------:R-:W-:Y:S01]  /*b480*/  UIADD3 UR6, UP0, UR24, 0xf0, URZ ;  /* 0x000000f018067890 */ /* 0x000fe2000ff1e03f */
[----:B------:R-:W-:Y:S01]  /*b490*/  IMAD.SHL.U32 R13, R13, 0x800, RZ ;  /* 0x000008000d0d7824 */ /* 0x000fe200078e00ff */
[----:B------:R-:W-:Y:S01]  /*b4a0*/  R2UR UR11, R20 ;  /* 0x00000000140b72ca */ /* 0x000fe200000e0000 */
[----:B------:R-:W-:Y:S01]  /*b4b0*/  UIADD3 UR26, UP1, UR24, 0x1f0, URZ ;  /* 0x000001f0181a7890 */ /* 0x000fe2000ff3e03f */
[----:B------:R-:W-:Y:S01]  /*b4c0*/  R2UR UR10, R21 ;  /* 0x00000000150a72ca */ /* 0x000fe200000e0000 */
[--C-:B------:R-:W-:Y:S01]  /*b4d0*/  IMAD R13, R13, 0x4, R24.reuse ;  /* 0x000000040d0d7824 */ /* 0x100fe200078e0218 */
[----:B------:R-:W-:Y:S01]  /*b4e0*/  R2UR UR12, R6 ;  /* 0x00000000060c72ca */ /* 0x000fe200000e0000 */
[----:B------:R-:W-:Y:S01]  /*b4f0*/  IMAD R24, R7, 0x4000, R24 ;  /* 0x0000400007187824 */ /* 0x000fe200078e0218 */
[----:B------:R-:W-:Y:S01]  /*b500*/  R2UR UR19, R15 ;  /* 0x000000000f1372ca */ /* 0x000fe200000e0000 */
[----:B------:R-:W-:Y:S01]  /*b510*/  UIADD3.X UR7, URZ, UR25, URZ, UP0, !UPT ;  /* 0x000000193f077290 */ /* 0x000fe200087fe43f */
[----:B------:R-:W-:Y:S01]  /*b520*/  R2UR UR5, R13 ;  /* 0x000000000d0572ca */ /* 0x000fe200000e0000 */
[----:B------:R-:W-:Y:S01]  /*b530*/  VIADD R7, R7, 0x1 ;  /* 0x0000000107077836 */ /* 0x000fe20000000000 */
[----:B------:R-:W-:Y:S01]  /*b540*/  R2UR UR8, R24 ;  /* 0x00000000180872ca */ /* 0x000fe200000e0000 */
[----:B------:R-:W-:Y:S01]  /*b550*/  UIADD3.X UR27, URZ, UR25, URZ, UP1, !UPT ;  /* 0x000000193f1b7290 */ /* 0x000fe20008ffe43f */
[----:B------:R-:W-:Y:S01]  /*b560*/  ISETP.GT.AND P1, PT, R4, 0x1, PT ;  /* 0x000000010400780c */ /* 0x000fe20003f24270 */
[----:B------:R-:W-:Y:S01]  /*b570*/  UMOV UR20, 0xf0000 ;  /* 0x000f000000147882 */ /* 0x000fe20000000000 */
[----:B------:R-:W-:Y:S01]  /*b580*/  UMOV UR14, 0x0 ;  /* 0x00000000000e7882 */ /* 0x000fe20000000000 */
[----:B------:R-:W-:Y:S01]  /*b590*/  UMOV UR15, 0x10000000 ;  /* 0x10000000000f7882 */ /* 0x000fe20000000000 */
[----:B------:R-:W-:Y:S01]  /*b5a0*/  ISETP.NE.AND P0, PT, R7, 0x4, PT ;  /* 0x000000040700780c */ /* 0x000fe20003f05270 */
[----:B------:R-:W-:-:S03]  /*b5b0*/  VIADD R21, R21, 0x20 ;  /* 0x0000002015157836 */ /* 0x000fc60000000000 */
[----:B------:R-:W-:Y:S01]  /*b5c0*/  SEL R14, RZ, 0x1, P0 ;  /* 0x00000001ff0e7807 */ /* 0x000fe20000000000 */
[----:B------:R-:W-:Y:S01]  /*b5d0*/  UIADD3 UR5, UR5, 0x100, URZ ;  /* 0x0000010005057890 */ /* 0x000fe2000fffe03f */
[----:B------:R-:W-:Y:S01]  /*b5e0*/  SEL R7, R7, RZ, P0 ;  /* 0x000000ff07077207 */ /* 0x000fe20000000000 */
[----:B------:R-:W-:Y:S01]  /*b5f0*/  UIADD3 UR16, UR8, 0x20100, URZ ;  /* 0x0002010008107890 */ /* 0x000fe2000fffe03f */
[----:B------:R-:W-:-:S04]  /*b600*/  LOP3.LUT R5, R5, R14, RZ, 0x3c, !PT ;  /* 0x0000000e05057212 */ /* 0x000fc800078e3cff */
[----:B------:R-:W-:Y:S02]  /*b610*/  UMOV UR8, UR5 ;  /* 0x0000000500087c82 */ /* 0x000fe40008000000 */
[----:B------:R0:W-:Y:S02]  /*b620*/  UTMALDG.3D.MULTICAST [UR8], [UR6], UR20, desc[UR14] ;  /* 0x00000e08060073b4 */ /* 0x0001e40008011814 */
[----:B0-----:R-:W-:Y:S01]  /*b630*/  UMOV UR8, UR16 ;  /* 0x0000001000087c82 */ /* 0x001fe20008000000 */
[----:B------:R-:W-:Y:S02]  /*b640*/  UMOV UR11, UR19 ;  /* 0x00000013000b7c82 */ /* 0x000fe40008000000 */
[----:B------:R0:W-:Y:S02]  /*b650*/  UTMALDG.3D [UR8], [UR26], desc[UR14] ;  /* 0x00000e081a0075b4 */ /* 0x0001e40008011000 */
[----:B0-----:R-:W-:Y:S05]  /*b660*/  @P1 BRA `(.L_x_298) ;  /* 0xfffffffc003c1947 */ /* 0x001fea000383ffff */
.L_x_295:
[----:B------:R-:W-:Y:S05]  /*b670*/  BSYNC B1 ;  /* 0x0000000000017941 */ /* 0x000fea0003800000 */
.L_x_294:
[----:B------:R-:W-:Y:S01]  /*b680*/  LOP3.LUT P1, RZ, R9, 0xff, RZ, 0xc0, !PT ;  /* 0x000000ff09ff7812 */ /* 0x000fe2000782c0ff */
[----:B------:R-:W-:Y:S01]  /*b690*/  IMAD.IADD R3, R8, 0x1, R3 ;  /* 0x0000000108037824 */ /* 0x000fe200078e0203 */
[----:B------:R-:W-:Y:S01]  /*b6a0*/  IADD3 R16, P2, R16, UR22, RZ ;  /* 0x0000001610107c10 */ /* 0x000fe2000ff5e0ff */
[----:B------:R-:W-:Y:S01]  /*b6b0*/  ULDC.64 UR6, c[0x0][0x650] ;  /* 0x0001940000067ab9 */ /* 0x000fe20000000a00 */
[----:B------:R-:W-:Y:S01]  /*b6c0*/  BSSY B1, `(.L_x_299) ;  /* 0x000006c000017945 */ /* 0x000fe20003800000 */
[----:B------:R-:W-:Y:S01]  /*b6d0*/  IMAD.MOV.U32 R13, RZ, RZ, -0x1 ;  /* 0xffffffffff0d7424 */ /* 0x000fe200078e00ff */
[----:B------:R-:W-:Y:S01]  /*b6e0*/  ISETP.GT.U32.AND P0, PT, R3, 0x3, PT ;  /* 0x000000030300780c */ /* 0x000fe20003f04070 */
[----:B------:R-:W-:Y:S01]  /*b6f0*/  IMAD.MOV.U32 R7, RZ, RZ, -0x1 ;  /* 0xffffffffff077424 */ /* 0x000fe200078e00ff */
[----:B------:R-:W-:Y:S01]  /*b700*/  SHF.R.U32.HI R4, RZ, 0x2, R3 ;  /* 0x00000002ff047819 */ /* 0x000fe20000011603 */
[----:B------:R-:W-:Y:S01]  /*b710*/  IMAD.MOV.U32 R6, RZ, RZ, -0x1 ;  /* 0xffffffffff067424 */ /* 0x000fe200078e00ff */
[----:B------:R-:W-:-:S02]  /*b720*/  ISETP.LT.U32.AND P0, PT, R8, 0x4, P0 ;  /* 0x000000040800780c */ /* 0x000fc40000701070 */
[----:B------:R-:W-:Y:S01]  /*b730*/  IADD3.X R17, R17, UR13, RZ, P2, !PT ;  /* 0x0000000d11117c10 */ /* 0x000fe200097fe4ff */
[----:B------:R-:W0:Y:S01]  /*b740*/  @P1 S2R R10, SR_CgaCtaId ;  /* 0x00000000000a1919 */ /* 0x000e220000008800 */
[----:B------:R-:W-:Y:S02]  /*b750*/  @P1 MOV R5, 0x400 ;  /* 0x0000040000051802 */ /* 0x000fe40000000f00 */
[----:B------:R-:W-:Y:S02]  /*b760*/  ISETP.GE.U32.AND P2, PT, R16, UR6, PT ;  /* 0x0000000610007c0c */ /* 0x000fe4000bf46070 */
[----:B------:R-:W-:Y:S02]  /*b770*/  LOP3.LUT R4, R4, 0x1, RZ, 0xc0, !PT ;  /* 0x0000000104047812 */ /* 0x000fe400078ec0ff */
[----:B------:R-:W-:Y:S02]  /*b780*/  LOP3.LUT R3, R3, 0x3, RZ, 0xc0, !PT ;  /* 0x0000000303037812 */ /* 0x000fe400078ec0ff */
[----:B------:R-:W-:-:S02]  /*b790*/  PRMT R9, RZ, 0x7610, R9 ;  /* 0x00007610ff097816 */ /* 0x000fc40000000009 */
[----:B0-----:R-:W-:-:S04]  /*b7a0*/  @P1 LEA R5, R10, R5, 0x18 ;  /* 0x000000050a051211 */ /* 0x001fc800078ec0ff */
[----:B------:R0:W-:Y:S01]  /*b7b0*/  @P1 SYNCS.ARRIVE.TRANS64.A1T0 RZ, [R5+URZ+0x58], RZ ;  /* 0x000058ff05ff19a7 */ /* 0x0001e2000810003f */
[----:B------:R-:W-:-:S04]  /*b7c0*/  ISETP.NE.U32.AND P1, PT, R4, 0x1, PT ;  /* 0x000000010400780c */ /* 0x000fc80003f25070 */
[----:B------:R-:W-:Y:S02]  /*b7d0*/  ISETP.GT.U32.AND P1, PT, R8, 0x3, !P1 ;  /* 0x000000030800780c */ /* 0x000fe40004f24070 */
[----:B0-----:R-:W-:Y:S02]  /*b7e0*/  SEL R5, RZ, 0x1, !P0 ;  /* 0x00000001ff057807 */ /* 0x001fe40004000000 */
[----:B------:R-:W-:Y:S02]  /*b7f0*/  ISETP.GE.U32.AND.EX P0, PT, R17, UR7, PT, P2 ;  /* 0x0000000711007c0c */ /* 0x000fe4000bf06120 */
[----:B------:R-:W-:-:S04]  /*b800*/  SEL R4, RZ, 0x1, !P1 ;  /* 0x00000001ff047807 */ /* 0x000fc80004800000 */
[----:B------:R-:W-:Y:S02]  /*b810*/  LOP3.LUT R0, R4, R0, R5, 0x96, !PT ;  /* 0x0000000004007212 */ /* 0x000fe400078e9605 */
[----:B------:R-:W-:-:S05]  /*b820*/  PRMT R4, RZ, 0x7610, R4 ;  /* 0x00007610ff047816 */ /* 0x000fca0000000004 */
[----:B------:R-:W-:Y:S05]  /*b830*/  @P0 BRA `(.L_x_300) ;  /* 0x0000000400500947 */ /* 0x000fea0003800000 */
[----:B------:R-:W0:Y:S01]  /*b840*/  S2R R15, SR_CTAID.X ;  /* 0x00000000000f7919 */ /* 0x000e220000002500 */
[----:B------:R-:W-:Y:S01]  /*b850*/  ULDC.64 UR6, c[0x0][0x628] ;  /* 0x00018a0000067ab9 */ /* 0x000fe20000000a00 */
[----:B------:R-:W1:Y:S01]  /*b860*/  LDC R20, c[0x0][0x144] ;  /* 0x00005100ff147b82 */ /* 0x000e620000000800 */
[----:B------:R-:W-:Y:S01]  /*b870*/  ISETP.NE.U32.AND P0, PT, RZ, UR6, PT ;  /* 0x00000006ff007c0c */ /* 0x000fe2000bf05070 */
[----:B------:R-:W2:Y:S01]  /*b880*/  S2R R13, SR_CTAID.Y ;  /* 0x00000000000d7919 */ /* 0x000ea20000002600 */
[----:B------:R-:W-:Y:S01]  /*b890*/  ULDC UR8, c[0x0][0x630] ;  /* 0x00018c0000087ab9 */ /* 0x000fe20000000800 */
[----:B------:R-:W-:Y:S01]  /*b8a0*/  ULDC UR9, c[0x0][0x150] ;  /* 0x0000540000097ab9 */ /* 0x000fe20000000800 */
[----:B------:R-:W-:Y:S01]  /*b8b0*/  ISETP.NE.AND.EX P0, PT, RZ, UR7, PT, P0 ;  /* 0x00000007ff007c0c */ /* 0x000fe2000bf05300 */
[----:B------:R-:W-:Y:S02]  /*b8c0*/  IMAD.MOV.U32 R4, RZ, RZ, R16 ;  /* 0x000000ffff047224 */ /* 0x000fe400078e0010 */
[----:B------:R-:W-:Y:S01]  /*b8d0*/  IMAD.MOV.U32 R5, RZ, RZ, R17 ;  /* 0x000000ffff057224 */ /* 0x000fe200078e0011 */
[----:B0-----:R-:W-:-:S09]  /*b8e0*/  I2FP.F32.U32 R22, R15 ;  /* 0x0000000f00167245 */ /* 0x001fd20000201000 */
[----:B------:R-:W-:Y:S05]  /*b8f0*/  @!P0 BRA `(.L_x_301) ;  /* 0x0000000000288947 */ /* 0x000fea0003800000 */
[----:B------:R-:W-:Y:S02]  /*b900*/  ULDC UR5, c[0x0][0x634] ;  /* 0x00018d0000057ab9 */ /* 0x000fe40000000800 */
[----:B------:R-:W-:-:S05]  /*b910*/  IADD3 R5, P0, R16, UR5, RZ ;  /* 0x0000000510057c10 */ /* 0x000fca000ff1e0ff */
[----:B------:R-:W-:-:S04]  /*b920*/  IMAD.X R21, RZ, RZ, R17, P0 ;  /* 0x000000ffff157224 */ /* 0x000fc800000e0611 */
[----:B------:R-:W-:-:S04]  /*b930*/  IMAD.WIDE.U32 R6, R21, UR6, RZ ;  /* 0x0000000615067c25 */ /* 0x000fc8000f8e00ff */
[----:B------:R-:W-:-:S04]  /*b940*/  IMAD.WIDE.U32 R6, P0, R5, UR7, R6 ;  /* 0x0000000705067c25 */ /* 0x000fc8000f800006 */
[----:B------:R-:W-:-:S04]  /*b950*/  IMAD.WIDE.U32 R4, R5, UR6, RZ ;  /* 0x0000000605047c25 */ /* 0x000fc8000f8e00ff */
[----:B------:R-:W-:Y:S01]  /*b960*/  IMAD.MOV.U32 R4, RZ, RZ, R7 ;  /* 0x000000ffff047224 */ /* 0x000fe200078e0007 */
[----:B------:R-:W-:Y:S01]  /*b970*/  IADD3 RZ, P1, R5, R6, RZ ;  /* 0x0000000605ff7210 */ /* 0x000fe20007f3e0ff */
[----:B------:R-:W-:-:S04]  /*b980*/  IMAD.X R5, RZ, RZ, RZ, P0 ;  /* 0x000000ffff057224 */ /* 0x000fc800000e06ff */
[----:B------:R-:W-:-:S08]  /*b990*/  IMAD.WIDE.U32.X R4, R21, UR7, R4, P1 ;  /* 0x0000000715047c25 */ /* 0x000fd000088e0404 */
.L_x_301:
[----:B------:R-:W-:Y:S01]  /*b9a0*/  FMUL R22, R22, UR9 ;  /* 0x0000000916167c20 */ /* 0x000fe20008400000 */
[--C-:B------:R-:W-:Y:S01]  /*b9b0*/  SHF.R.U64 R14, R4, UR8, R5.reuse ;  /* 0x00000008040e7c19 */ /* 0x100fe20008001205 */
[----:B------:R-:W-:Y:S01]  /*b9c0*/  ULDC.64 UR6, c[0x0][0x620] ;  /* 0x0001880000067ab9 */ /* 0x000fe20000000a00 */
[----:B------:R-:W-:Y:S01]  /*b9d0*/  SHF.R.U32.HI R4, RZ, UR8, R5 ;  /* 0x00000008ff047c19 */ /* 0x000fe20008011605 */
[----:B------:R-:W-:Y:S01]  /*b9e0*/  ULDC.64 UR8, c[0x0][0x640] ;  /* 0x0001900000087ab9 */ /* 0x000fe20000000a00 */
[----:B------:R-:W-:Y:S01]  /*b9f0*/  IADD3 R5, P0, RZ, -R14, RZ ;  /* 0x8000000eff057210 */ /* 0x000fe20007f1e0ff */
[----:B------:R-:W0:Y:S01]  /*ba00*/  F2I.U32.TRUNC.NTZ R22, R22 ;  /* 0x0000001600167305 */ /* 0x000e22000020f000 */
[----:B------:R-:W-:-:S03]  /*ba10*/  ULDC UR5, c[0x0][0x618] ;  /* 0x0001860000057ab9 */ /* 0x000fc60000000800 */
[----:B------:R-:W-:Y:S01]  /*ba20*/  IMAD.X R4, RZ, RZ, ~R4, P0 ;  /* 0x000000ffff047224 */ /* 0x000fe200000e0e04 */
[----:B------:R-:W-:-:S03]  /*ba30*/  ISETP.NE.U32.AND P0, PT, RZ, UR8, PT ;  /* 0x00000008ff007c0c */ /* 0x000fc6000bf05070 */
[----:B------:R-:W-:Y:S01]  /*ba40*/  IMAD R4, R4, UR6, RZ ;  /* 0x0000000604047c24 */ /* 0x000fe2000f8e02ff */
[----:B------:R-:W-:-:S03]  /*ba50*/  ISETP.NE.AND.EX P0, PT, RZ, UR9, PT, P0 ;  /* 0x00000009ff007c0c */ /* 0x000fc6000bf05300 */
[C---:B------:R-:W-:Y:S02]  /*ba60*/  IMAD R7, R5.reuse, UR7, R4 ;  /* 0x0000000705077c24 */ /* 0x040fe4000f8e0204 */
[----:B------:R-:W-:Y:S01]  /*ba70*/  IMAD.WIDE.U32 R4, R5, UR6, R16 ;  /* 0x0000000605047c25 */ /* 0x000fe2000f8e0010 */
[----:B------:R-:W-:-:S03]  /*ba80*/  ULDC UR6, c[0x0][0x154] ;  /* 0x0000550000067ab9 */ /* 0x000fc60000000800 */
[----:B0-----:R-:W-:Y:S02]  /*ba90*/  IMAD.MOV R6, RZ, RZ, -R22 ;  /* 0x000000ffff067224 */ /* 0x001fe400078e0a16 */
[----:B------:R-:W-:Y:S02]  /*baa0*/  IMAD.IADD R5, R5, 0x1, R7 ;  /* 0x0000000105057824 */ /* 0x000fe400078e0207 */
[----:B-1----:R-:W-:Y:S01]  /*bab0*/  IMAD R15, R20, R6, R15 ;  /* 0x00000006140f7224 */ /* 0x002fe200078e020f */
[----:B--2---:R-:W-:Y:S01]  /*bac0*/  I2FP.F32.U32 R6, R13 ;  /* 0x0000000d00067245 */ /* 0x004fe20000201000 */
[----:B------:R-:W0:Y:S01]  /*bad0*/  LDC R20, c[0x0][0x148] ;  /* 0x00005200ff147b82 */ /* 0x000e220000000800 */
[--C-:B------:R-:W-:Y:S02]  /*bae0*/  SHF.R.U64 R21, R4, UR5, R5.reuse ;  /* 0x0000000504157c19 */ /* 0x100fe40008001205 */
[----:B------:R-:W-:Y:S01]  /*baf0*/  SHF.R.U32.HI R4, RZ, UR5, R5 ;  /* 0x00000005ff047c19 */ /* 0x000fe20008011605 */
[----:B------:R-:W-:Y:S01]  /*bb00*/  FMUL R6, R6, UR6 ;  /* 0x0000000606067c20 */ /* 0x000fe20008400000 */
[----:B------:R-:W-:-:S02]  /*bb10*/  ULDC UR5, c[0x0][0x608] ;  /* 0x0001820000057ab9 */ /* 0x000fc40000000800 */
[--C-:B------:R-:W-:Y:S01]  /*bb20*/  SHF.R.U64 R23, R21, UR5, R4.reuse ;  /* 0x0000000515177c19 */ /* 0x100fe20008001204 */
[----:B------:R1:W2:Y:S01]  /*bb30*/  F2I.U32.TRUNC.NTZ R24, R6 ;  /* 0x0000000600187305 */ /* 0x0002a2000020f000 */
[----:B------:R-:W-:Y:S01]  /*bb40*/  SHF.R.U32.HI R4, RZ, UR5, R4 ;  /* 0x00000005ff047c19 */ /* 0x000fe20008011604 */
[----:B------:R-:W-:-:S03]  /*bb50*/  ULDC UR5, c[0x0][0x658] ;  /* 0x0001960000057ab9 */ /* 0x000fc60000000800 */
[--C-:B------:R-:W-:Y:S02]  /*bb60*/  SHF.R.U64 R22, R23, UR5, R4.reuse ;  /* 0x0000000517167c19 */ /* 0x100fe40008001204 */
[----:B------:R-:W-:-:S03]  /*bb70*/  SHF.R.U32.HI R25, RZ, UR5, R4 ;  /* 0x00000005ff197c19 */ /* 0x000fc60008011604 */
[----:B------:R-:W-:Y:S02]  /*bb80*/  IMAD.MOV.U32 R4, RZ, RZ, R22 ;  /* 0x000000ffff047224 */ /* 0x000fe400078e0016 */
[----:B------:R-:W-:Y:S01]  /*bb90*/  IMAD.MOV.U32 R5, RZ, RZ, R25 ;  /* 0x000000ffff057224 */ /* 0x000fe200078e0019 */
[----:B-1----:R-:W-:Y:S06]  /*bba0*/  @!P0 BRA `(.L_x_302) ;  /* 0x0000000000288947 */ /* 0x002fec0003800000 */
        /* <DEDUP_REMOVED lines=10> */
.L_x_302:
[----:B------:R-:W-:Y:S01]  /*bc50*/  ISETP.NE.AND P0, PT, R2, 0x1, PT ;  /* 0x000000010200780c */ /* 0x000fe20003f05270 */
[----:B------:R-:W-:Y:S01]  /*bc60*/  ULDC UR5, c[0x0][0x648] ;  /* 0x0001920000057ab9 */ /* 0x000fe20000000800 */
[----:B------:R-:W-:Y:S01]  /*bc70*/  LOP3.LUT R23, R23, UR17, RZ, 0xc0, !PT ;  /* 0x0000001117177c12 */ /* 0x000fe2000f8ec0ff */
[----:B--2---:R-:W-:Y:S01]  /*bc80*/  IMAD.MOV R24, RZ, RZ, -R24 ;  /* 0x000000ffff187224 */ /* 0x004fe200078e0a18 */
[----:B------:R-:W-:Y:S01]  /*bc90*/  SHF.R.U64 R4, R4, UR5, R5 ;  /* 0x0000000504047c19 */ /* 0x000fe20008001205 */
[----:B------:R-:W-:Y:S01]  /*bca0*/  ULDC UR5, c[0x0][0x638] ;  /* 0x00018e0000057ab9 */ /* 0x000fe20000000800 */
[----:B------:R-:W-:Y:S01]  /*bcb0*/  LOP3.LUT R21, R21, UR4, RZ, 0xc0, !PT ;  /* 0x0000000415157c12 */ /* 0x000fe2000f8ec0ff */
[----:B------:R-:W-:Y:S01]  /*bcc0*/  ULDC UR6, c[0x0][0x610] ;  /* 0x0001840000067ab9 */ /* 0x000fe20000000800 */
[----:B------:R-:W-:Y:S02]  /*bcd0*/  IMAD.MOV.U32 R6, RZ, RZ, R14 ;  /* 0x000000ffff067224 */ /* 0x000fe400078e000e */
[----:B------:R-:W-:-:S02]  /*bce0*/  IMAD.MOV R5, RZ, RZ, -R4 ;  /* 0x000000ffff057224 */ /* 0x000fc400078e0a04 */
[----:B------:R-:W-:Y:S02]  /*bcf0*/  IMAD R4, R4, UR18, R23 ;  /* 0x0000001204047c24 */ /* 0x000fe4000f8e0217 */
[----:B0-----:R-:W-:Y:S02]  /*bd00*/  @P0 IMAD R15, R20, R24, R13 ;  /* 0x00000018140f0224 */ /* 0x001fe400078e020d */
[----:B------:R-:W-:Y:S01]  /*bd10*/  IMAD R22, R5, UR5, R22 ;  /* 0x0000000505167c24 */ /* 0x000fe2000f8e0216 */
[----:B------:R-:W-:Y:S01]  /*bd20*/  ULDC UR5, c[0x0][0x600] ;  /* 0x0001800000057ab9 */ /* 0x000fe20000000800 */
[----:B------:R-:W-:Y:S02]  /*bd30*/  IMAD R15, R4, UR6, R15 ;  /* 0x00000006040f7c24 */ /* 0x000fe4000f8e020f */
[----:B------:R-:W-:Y:S02]  /*bd40*/  IMAD R22, R22, UR5, R21 ;  /* 0x0000000516167c24 */ /* 0x000fe4000f8e0215 */
[----:B------:R-:W-:-:S03]  /*bd50*/  IMAD.MOV.U32 R4, RZ, RZ, 0x1 ;  /* 0x00000001ff047424 */ /* 0x000fc600078e00ff */
[----:B------:R-:W-:Y:S02]  /*bd60*/  SEL R7, R22, R15, !P0 ;  /* 0x0000000f16077207 */ /* 0x000fe40004000000 */
[----:B------:R-:W-:-:S07]  /*bd70*/  SEL R13, R15, R22, !P0 ;  /* 0x000000160f0d7207 */ /* 0x000fce0004000000 */
.L_x_300:
[----:B------:R-:W-:Y:S05]  /*bd80*/  BSYNC B1 ;  /* 0x0000000000017941 */ /* 0x000fea0003800000 */
.L_x_299:
[----:B------:R-:W-:-:S13]  /*bd90*/  LOP3.LUT P0, RZ, R4, 0xff, RZ, 0xc0, !PT ;  /* 0x000000ff04ff7812 */ /* 0x000fda000780c0ff */
[----:B------:R-:W-:Y:S05]  /*bda0*/  @P0 BRA `(.L_x_303) ;  /* 0xfffffff400340947 */ /* 0x000fea000383ffff */
[----:B------:R-:W-:Y:S05]  /*bdb0*/  BSYNC B0 ;  /* 0x0000000000007941 */ /* 0x000fea0003800000 */
.L_x_292:
[----:B------:R-:W-:-:S03]  /*bdc0*/  UMOV UR5, 0xffffffff ;  /* 0xffffffff00057882 */ /* 0x000fc60000000000 */
[----:B------:R-:W-:Y:S05]  /*bdd0*/  BRA.DIV UR5, `(.L_x_304) ;  /* 0x0000000605147947 */ /* 0x000fea000b800000 */
[----:B------:R-:W-:-:S13]  /*bde0*/  ELECT P6, URZ, PT ;  /* 0x00000000003f782f */ /* 0x000fda00038c0000 */
.L_x_318:
[----:B------:R-:W-:Y:S04]  /*bdf0*/  BSSY B0, `(.L_x_305) ;  /* 0x000002b000007945 */ /* 0x000fe80003800000 */
[----:B------:R-:W-:Y:S05]  /*be00*/  @!P6 BRA `(.L_x_306) ;  /* 0x0000000000a4e947 */ /* 0x000fea0003800000 */
[----:B------:R-:W-:-:S04]  /*be10*/  LOP3.LUT R19, R19, 0x2, RZ, 0xfc, !PT ;  /* 0x0000000213137812 */ /* 0x000fc800078efcff */
[----:B------:R-:W-:-:S13]  /*be20*/  ISETP.NE.AND P0, PT, R19, 0x3, PT ;  /* 0x000000031300780c */ /* 0x000fda0003f05270 */
[----:B------:R-:W-:Y:S05]  /*be30*/  @!P0 BRA `(.L_x_307) ;  /* 0x0000000000048947 */ /* 0x000fea0003800000 */
[----:B------:R-:W-:Y:S01]  /*be40*/  BPT.TRAP 0x1 ;  /* 0x000000040000795c */ /* 0x000fe20000300000 */
.L_x_307:
[----:B------:R-:W0:Y:S01]  /*be50*/  S2R R5, SR_CgaCtaId ;  /* 0x0000000000057919 */ /* 0x000e220000008800 */
[----:B------:R-:W-:Y:S02]  /*be60*/  MOV R2, 0x400 ;  /* 0x0000040000027802 */ /* 0x000fe40000000f00 */
[----:B------:R-:W-:Y:S02]  /*be70*/  SHF.L.U32 R4, R0, 0x1f, RZ ;  /* 0x0000001f00047819 */ /* 0x000fe400000006ff */
[----:B0-----:R-:W-:-:S05]  /*be80*/  LEA R2, R5, R2, 0x18 ;  /* 0x0000000205027211 */ /* 0x001fca00078ec0ff */
[----:B------:R-:W-:-:S04]  /*be90*/  VIADD R2, R2, 0x20 ;  /* 0x0000002002027836 */ /* 0x000fc80000000000 */
[C---:B------:R-:W-:Y:S02]  /*bea0*/  IMAD R7, R3.reuse, 0x8, R2 ;  /* 0x0000000803077824 */ /* 0x040fe400078e0202 */
[----:B------:R-:W-:Y:S02]  /*beb0*/  VIADD R3, R3, 0x1 ;  /* 0x0000000103037836 */ /* 0x000fe40000000000 */
[----:B------:R-:W0:Y:S03]  /*bec0*/  SYNCS.PHASECHK.TRANS64.TRYWAIT P0, [R7+URZ], R4 ;  /* 0x00000004070075a7 */ /* 0x000e26000800017f */
[----:B------:R-:W-:-:S04]  /*bed0*/  ISETP.NE.AND P1, PT, R3, 0x4, PT ;  /* 0x000000040300780c */ /* 0x000fc80003f25270 */
[----:B------:R-:W-:Y:S02]  /*bee0*/  SEL R5, RZ, 0x1, P1 ;  /* 0x00000001ff057807 */ /* 0x000fe40000800000 */
[----:B------:R-:W-:Y:S02]  /*bef0*/  SEL R3, R3, RZ, P1 ;  /* 0x000000ff03037207 */ /* 0x000fe40000800000 */
[----:B------:R-:W-:-:S03]  /*bf00*/  LOP3.LUT R6, R0, R5, RZ, 0x3c, !PT ;  /* 0x0000000500067212 */ /* 0x000fc600078e3cff */
[----:B------:R-:W-:Y:S01]  /*bf10*/  IMAD R8, R3, 0x8, R2 ;  /* 0x0000000803087824 */ /* 0x000fe200078e0202 */
[----:B------:R-:W-:Y:S01]  /*bf20*/  SHF.L.U32 R5, R6, 0x1f, RZ ;  /* 0x0000001f06057819 */ /* 0x000fe200000006ff */
[----:B0-----:R-:W-:Y:S06]  /*bf30*/  @!P0 BRA `(.L_x_308) ;  /* 0x0000000000dc8947 */ /* 0x001fec0003800000 */
.L_x_319:
[----:B------:R-:W1:Y:S01]  /*bf40*/  SYNCS.PHASECHK.TRANS64.TRYWAIT P0, [R8+URZ], R5 ;  /* 0x00000005080075a7 */ /* 0x000e62000800017f */
[----:B------:R-:W-:-:S05]  /*bf50*/  VIADD R0, R3, 0x1 ;  /* 0x0000000103007836 */ /* 0x000fca0000000000 */
[----:B------:R-:W-:-:S04]  /*bf60*/  ISETP.NE.AND P1, PT, R0, 0x4, PT ;  /* 0x000000040000780c */ /* 0x000fc80003f25270 */
[----:B------:R-:W-:Y:S02]  /*bf70*/  SEL R3, RZ, 0x1, P1 ;  /* 0x00000001ff037807 */ /* 0x000fe40000800000 */
[----:B0-----:R-:W-:Y:S02]  /*bf80*/  SEL R7, R0, RZ, P1 ;  /* 0x000000ff00077207 */ /* 0x001fe40000800000 */
[----:B------:R-:W-:-:S03]  /*bf90*/  LOP3.LUT R9, R6, R3, RZ, 0x3c, !PT ;  /* 0x0000000306097212 */ /* 0x000fc600078e3cff */
[----:B------:R-:W-:Y:S01]  /*bfa0*/  IMAD R11, R7, 0x8, R2 ;  /* 0x00000008070b7824 */ /* 0x000fe200078e0202 */
[----:B------:R-:W-:Y:S01]  /*bfb0*/  SHF.L.U32 R6, R9, 0x1f, RZ ;  /* 0x0000001f09067819 */ /* 0x000fe200000006ff */
[----:B-1----:R-:W-:Y:S06]  /*bfc0*/  @!P0 BRA `(.L_x_309) ;  /* 0x0000000000cc8947 */ /* 0x002fec0003800000 */
.L_x_320:
[----:B------:R-:W1:Y:S01]  /*bfd0*/  SYNCS.PHASECHK.TRANS64.TRYWAIT P0, [R11+URZ], R6 ;  /* 0x000000060b0075a7 */ /* 0x000e62000800017f */
[----:B------:R-:W-:-:S05]  /*bfe0*/  VIADD R0, R7, 0x1 ;  /* 0x0000000107007836 */ /* 0x000fca0000000000 */
[----:B------:R-:W-:-:S04]  /*bff0*/  ISETP.NE.AND P1, PT, R0, 0x4, PT ;  /* 0x000000040000780c */ /* 0x000fc80003f25270 */
[----:B------:R-:W-:Y:S02]  /*c000*/  SEL R4, RZ, 0x1, P1 ;  /* 0x00000001ff047807 */ /* 0x000fe40000800000 */
[----:B------:R-:W-:Y:S02]  /*c010*/  SEL R3, R0, RZ, P1 ;  /* 0x000000ff00037207 */ /* 0x000fe40000800000 */
[----:B------:R-:W-:Y:S01]  /*c020*/  LOP3.LUT R0, R9, R4, RZ, 0x3c, !PT ;  /* 0x0000000409007212 */ /* 0x000fe200078e3cff */
[----:B-1----:R-:W-:Y:S06]  /*c030*/  @!P0 BRA `(.L_x_310) ;  /* 0x0000000000c48947 */ /* 0x002fec0003800000 */
.L_x_321:
[----:B------:R-:W-:Y:S01]  /*c040*/  IMAD R3, R3, 0x8, R2 ;  /* 0x0000000803037824 */ /* 0x000fe200078e0202 */
[----:B------:R-:W-:-:S07]  /*c050*/  SHF.L.U32 R0, R0, 0x1f, RZ ;  /* 0x0000001f00007819 */ /* 0x000fce00000006ff */
.L_x_311:
[----:B--2---:R2:W3:Y:S02]  /*c060*/  SYNCS.PHASECHK.TRANS64.TRYWAIT P0, [R3+URZ], R0 ;  /* 0x00000000030075a7 */ /* 0x0044e4000800017f */
[----:B---3--:R-:W-:Y:S05]  /*c070*/  @!P0 NANOSLEEP.SYNCS 0x989680 ;  /* 0x009896800000895d */ /* 0x008fea0003900000 */
[----:B------:R-:W3:Y:S02]  /*c080*/  @!P0 SYNCS.PHASECHK.TRANS64 P0, [R3+URZ], R0 ;  /* 0x00000000030085a7 */ /* 0x000ee4000800007f */
[----:B---3--:R-:W-:Y:S05]  /*c090*/  @!P0 BRA `(.L_x_311) ;  /* 0xfffffffc00f08947 */ /* 0x008fea000383ffff */
.L_x_306:
[----:B------:R-:W-:Y:S05]  /*c0a0*/  BSYNC B0 ;  /* 0x0000000000007941 */ /* 0x000fea0003800000 */
.L_x_305:
[----:B------:R-:W-:Y:S05]  /*c0b0*/  EXIT ;  /* 0x000000000000794d */ /* 0x000fea0003800000 */
.L_x_21:
[----:B---3--:R3:W4:Y:S02]  /*c0c0*/  SYNCS.PHASECHK.TRANS64.TRYWAIT P1, [R3+URZ], R0 ;  /* 0x00000000030075a7 */ /* 0x008724000802017f */
[----:B----4-:R-:W-:Y:S05]  /*c0d0*/  @!P1 NANOSLEEP.SYNCS 0x989680 ;  /* 0x009896800000995d */ /* 0x010fea0003900000 */
[----:B------:R-:W4:Y:S02]  /*c0e0*/  @!P1 SYNCS.PHASECHK.TRANS64 P1, [R3+URZ], R0 ;  /* 0x00000000030095a7 */ /* 0x000f24000802007f */
[----:B----4-:R-:W-:Y:S05]  /*c0f0*/  @!P1 BRA `(.L_x_21) ;  /* 0xfffffffc00f09947 */ /* 0x010fea000383ffff */
[----:B------:R-:W-:Y:S05]  /*c100*/  BRA `(.L_x_20) ;  /* 0xffffff5000e87947 */ /* 0x000fea000383ffff */
.L_x_26:
[----:B-1----:R1:W2:Y:S02]  /*c110*/  SYNCS.PHASECHK.TRANS64.TRYWAIT P1, [R5+URZ], R4 ;  /* 0x00000004050075a7 */ /* 0x0022a4000802017f */
[----:B--2---:R-:W-:Y:S05]  /*c120*/  @!P1 NANOSLEEP.SYNCS 0x989680 ;  /* 0x009896800000995d */ /* 0x004fea0003900000 */
[----:B------:R-:W2:Y:S02]  /*c130*/  @!P1 SYNCS.PHASECHK.TRANS64 P1, [R5+URZ], R4 ;  /* 0x00000004050095a7 */ /* 0x000ea4000802007f */
[----:B--2---:R-:W-:Y:S05]  /*c140*/  @!P1 BRA `(.L_x_26) ;  /* 0xfffffffc00f09947 */ /* 0x004fea000383ffff */
[----:B------:R-:W-:Y:S05]  /*c150*/  BRA `(.L_x_25) ;  /* 0xffffff5800287947 */ /* 0x000fea000383ffff */
.L_x_293:
[----:B------:R-:W-:Y:S01]  /*c160*/  BSSY B1, `(.L_x_312) ;  /* 0x0000006000017945 */ /* 0x000fe20003800000 */
[----:B------:R-:W-:-:S07]  /*c170*/  IMAD.MOV.U32 R15, RZ, RZ, -0x1 ;  /* 0xffffffffff0f7424 */ /* 0x000fce00078e00ff */
[----:B------:R-:W-:Y:S05]  /*c180*/  WARPSYNC.COLLECTIVE R15, `(.L_x_313) ;  /* 0x000000000f0c7348 */ /* 0x000fea0003c00000 */
[----:B------:R-:W-:Y:S02]  /*c190*/  ELECT P6, UR62, PT ;  /* 0x00000000003e782f */ /* 0x000fe400038c0000 */
[----:B------:R-:W-:Y:S01]  /*c1a0*/  MOV R14, UR62 ;  /* 0x0000003e000e7c02 */ /* 0x000fe20008000f00 */
[----:B------:R-:W-:Y:S10]  /*c1b0*/  ENDCOLLECTIVE ;  /* 0x000000000000791b */ /* 0x000ff40003800000 */
.L_x_313:
[----:B------:R-:W-:Y:S05]  /*c1c0*/  BSYNC B1 ;  /* 0x0000000000017941 */ /* 0x000fea0003800000 */
.L_x_312:
[----:B------:R-:W-:Y:S05]  /*c1d0*/  BRA `(.L_x_314) ;  /* 0xfffffff000347947 */ /* 0x000fea000383ffff */
.L_x_296:
[----:B0-----:R0:W1:Y:S02]  /*c1e0*/  SYNCS.PHASECHK.TRANS64.TRYWAIT P0, [R22+URZ+0x20], R13 ;  /* 0x0000200d160075a7 */ /* 0x001064000800017f */
[----:B-1----:R-:W-:Y:S05]  /*c1f0*/  @!P0 NANOSLEEP.SYNCS 0x989680 ;  /* 0x009896800000895d */ /* 0x002fea0003900000 */
[----:B------:R-:W1:Y:S02]  /*c200*/  @!P0 SYNCS.PHASECHK.TRANS64 P0, [R22+URZ+0x20], R13 ;  /* 0x0000200d160085a7 */ /* 0x000e64000800007f */
[----:B-1----:R-:W-:Y:S05]  /*c210*/  @!P0 BRA `(.L_x_296) ;  /* 0xfffffffc00f08947 */ /* 0x002fea000383ffff */
[----:B------:R-:W-:Y:S05]  /*c220*/  BRA `(.L_x_315) ;  /* 0xfffffff000747947 */ /* 0x000fea000383ffff */
.L_x_304:
[----:B------:R-:W-:Y:S01]  /*c230*/  BSSY B0, `(.L_x_316) ;  /* 0x0000006000007945 */ /* 0x000fe20003800000 */
[----:B------:R-:W-:-:S07]  /*c240*/  IMAD.MOV.U32 R15, RZ, RZ, -0x1 ;  /* 0xffffffffff0f7424 */ /* 0x000fce00078e00ff */
[----:B------:R-:W-:Y:S05]  /*c250*/  WARPSYNC.COLLECTIVE R15, `(.L_x_317) ;  /* 0x000000000f0c7348 */ /* 0x000fea0003c00000 */
[----:B------:R-:W-:Y:S02]  /*c260*/  ELECT P6, UR62, PT ;  /* 0x00000000003e782f */ /* 0x000fe400038c0000 */
[----:B------:R-:W-:Y:S01]  /*c270*/  MOV R14, UR62 ;  /* 0x0000003e000e7c02 */ /* 0x000fe20008000f00 */
[----:B------:R-:W-:Y:S10]  /*c280*/  ENDCOLLECTIVE ;  /* 0x000000000000791b */ /* 0x000ff40003800000 */
.L_x_317:
[----:B------:R-:W-:Y:S05]  /*c290*/  BSYNC B0 ;  /* 0x0000000000007941 */ /* 0x000fea0003800000 */
.L_x_316:
[----:B------:R-:W-:Y:S05]  /*c2a0*/  BRA `(.L_x_318) ;  /* 0xfffffff800d07947 */ /* 0x000fea000383ffff */
.L_x_308:
[----:B0-----:R0:W1:Y:S02]  /*c2b0*/  SYNCS.PHASECHK.TRANS64.TRYWAIT P0, [R7+URZ], R4 ;  /* 0x00000004070075a7 */ /* 0x001064000800017f */
[----:B-1----:R-:W-:Y:S05]  /*c2c0*/  @!P0 NANOSLEEP.SYNCS 0x989680 ;  /* 0x009896800000895d */ /* 0x002fea0003900000 */
[----:B------:R-:W1:Y:S02]  /*c2d0*/  @!P0 SYNCS.PHASECHK.TRANS64 P0, [R7+URZ], R4 ;  /* 0x00000004070085a7 */ /* 0x000e64000800007f */
[----:B-1----:R-:W-:Y:S05]  /*c2e0*/  @!P0 BRA `(.L_x_308) ;  /* 0xfffffffc00f08947 */ /* 0x002fea000383ffff */
[----:B------:R-:W-:Y:S05]  /*c2f0*/  BRA `(.L_x_319) ;  /* 0xfffffffc00107947 */ /* 0x000fea000383ffff */
.L_x_309:
[----:B0-----:R0:W1:Y:S02]  /*c300*/  SYNCS.PHASECHK.TRANS64.TRYWAIT P0, [R8+URZ], R5 ;  /* 0x00000005080075a7 */ /* 0x001064000800017f */
[----:B-1----:R-:W-:Y:S05]  /*c310*/  @!P0 NANOSLEEP.SYNCS 0x989680 ;  /* 0x009896800000895d */ /* 0x002fea0003900000 */
[----:B------:R-:W1:Y:S02]  /*c320*/  @!P0 SYNCS.PHASECHK.TRANS64 P0, [R8+URZ], R5 ;  /* 0x00000005080085a7 */ /* 0x000e64000800007f */
[----:B-1----:R-:W-:Y:S05]  /*c330*/  @!P0 BRA `(.L_x_309) ;  /* 0xfffffffc00f08947 */ /* 0x002fea000383ffff */
[----:B------:R-:W-:Y:S05]  /*c340*/  BRA `(.L_x_320) ;  /* 0xfffffffc00207947 */ /* 0x000fea000383ffff */
.L_x_310:
[----:B-1----:R1:W2:Y:S02]  /*c350*/  SYNCS.PHASECHK.TRANS64.TRYWAIT P0, [R11+URZ], R6 ;  /* 0x000000060b0075a7 */ /* 0x0022a4000800017f */
[----:B--2---:R-:W-:Y:S05]  /*c360*/  @!P0 NANOSLEEP.SYNCS 0x989680 ;  /* 0x009896800000895d */ /* 0x004fea0003900000 */
[----:B------:R-:W2:Y:S02]  /*c370*/  @!P0 SYNCS.PHASECHK.TRANS64 P0, [R11+URZ], R6 ;  /* 0x000000060b0085a7 */ /* 0x000ea4000800007f */
[----:B--2---:R-:W-:Y:S05]  /*c380*/  @!P0 BRA `(.L_x_310) ;  /* 0xfffffffc00f08947 */ /* 0x004fea000383ffff */
[----:B------:R-:W-:Y:S05]  /*c390*/  BRA `(.L_x_321) ;  /* 0xfffffffc00287947 */ /* 0x000fea000383ffff */
.L_x_322:
[----:B------:R-:W-:-:S00]  /*c3a0*/  BRA `(.L_x_322) ;  /* 0xfffffffc00fc7947 */ /* 0x000fc0000383ffff */
[----:B------:R-:W-:-:S00]  /*c3b0*/  NOP ;  /* 0x0000000000007918 */ /* 0x000fc00000000000 */
        /* <DEDUP_REMOVED lines=12> */
.L_x_323:


//--------------------- .nv.global.init           --------------------------
	.section	.nv.global.init,"aw",@progbits
.nv.global.init:
	.type		$str$22,@object
	.size		$str$22,($str$23 - $str$22)
$str$22:
        /*0000*/ 	.byte	0x6b, 0x5f, 0x74, 0x69, 0x6c, 0x65, 0x5f, 0x63, 0x6f, 0x75, 0x6e, 0x74, 0x20, 0x3e, 0x3d, 0x20
        /*0010*/ 	.byte	0x31, 0x00
	.type		$str$23,@object
	.size		$str$23,(__unnamed_1 - $str$23)
$str$23:
        /*0012*/ 	.byte	0x2f, 0x74, 0x6d, 0x70, 0x2f, 0x63, 0x75, 0x74, 0x6c, 0x61, 0x73, 0x73, 0x5f, 0x73, 0x77, 0x65
        /*0022*/ 	.byte	0x65, 0x70, 0x5f, 0x73, 0x72, 0x63, 0x2f, 0x69, 0x6e, 0x63, 0x6c, 0x75, 0x64, 0x65, 0x2f, 0x63
        /*0032*/ 	.byte	0x75, 0x74, 0x6c, 0x61, 0x73, 0x73, 0x2f, 0x67, 0x65, 0x6d, 0x6d, 0x2f, 0x63, 0x6f, 0x6c, 0x6c
        /*0042*/ 	.byte	0x65, 0x63, 0x74, 0x69, 0x76, 0x65, 0x2f, 0x73, 0x6d, 0x39, 0x30, 0x5f, 0x6d, 0x6d, 0x61, 0x5f
        /*0052*/ 	.byte	0x74, 0x6d, 0x61, 0x5f, 0x67, 0x6d, 0x6d, 0x61, 0x5f, 0x73, 0x73, 0x5f, 0x77, 0x61, 0x72, 0x70
        /*0062*/ 	.byte	0x73, 0x70, 0x65, 0x63, 0x69, 0x61, 0x6c, 0x69, 0x7a, 0x65, 0x64, 0x2e, 0x68, 0x70, 0x70, 0x00
	.type		__unnamed_1,@object
	.size		__unnamed_1,(.L_0 - __unnamed_1)
__unnamed_1:
        /*0072*/ 	.byte	0x76, 0x6f, 0x69, 0x64, 0x20, 0x63, 0x75, 0x74, 0x6c, 0x61, 0x73, 0x73, 0x3a, 0x3a, 0x67, 0x65
        /* <DEDUP_REMOVED lines=177> */
        /*0b92*/ 	.byte	0x3a, 0x69, 0x64, 0x65, 0x6e, 0x74, 0x69, 0x74, 0x79, 0x5d, 0x00
.L_0:


//--------------------- .nv.shared._ZN7cutlass13device_kernelINS_4gemm6kernel13GemmUniversalIN4cute5tupleIJiiiiEEENS1_10collective13CollectiveMmaINS1_34MainloopSm90TmaGmmaWarpSpecializedILi4ENS5_IJNS4_1CILi1EEENSA_ILi4EEESB_EEENS1_35KernelTmaWarpSpecializedCooperativeEEENS5_IJNSA_ILi256EEENSA_ILi128EEENSA_ILi32EEEEEENS_10tfloat32_tENS5_IJlSB_lEEESK_SL_NS4_8TiledMMAINS4_8MMA_AtomIJNS4_4SM904GMMA30MMA_64x128x8_F32TF32TF32_SS_TNILNSP_7ScaleInE1ELSR_1EEEEEENS4_6LayoutINS5_IJNSA_ILi2EEESB_SB_EEENS5_IJSB_NSA_ILi0EEESX_EEEEENS5_IJNS4_10UnderscoreES10_S10_EEEEENS4_23SM90_TMA_LOAD_MULTICASTENS4_14ComposedLayoutINS4_7SwizzleILi3ELi4ELi3EEENS4_18smem_ptr_flag_bitsILi32EEENSU_INS5_IJNSA_ILi8EEESI_EEENS5_IJSI_SB_EEEEEEEvNS4_8identityENS4_13SM90_TMA_LOADES1D_vS1E_EENS_8epilogue10collective6detail29Sm90TmaWarpSpecializedAdapterINS1I_15DefaultEpilogueISK_SL_SL_NS1H_6thread17LinearCombinationISK_Li1EffLNS1M_9ScaleType4KindE0ELNS_15FloatRoundStyleE2ESK_EENS1_15EpilogueDefaultEEEEEvvEEEEvNT_6ParamsE --------------------------
	.section	.nv.shared._ZN7cutlass13device_kernelINS_4gemm6kernel13GemmUniversalIN4cute5tupleIJiiiiEEENS1_10collective13CollectiveMmaINS1_34MainloopSm90TmaGmmaWarpSpecializedILi4ENS5_IJNS4_1CILi1EEENSA_ILi4EEESB_EEENS1_35KernelTmaWarpSpecializedCooperativeEEENS5_IJNSA_ILi256EEENSA_ILi128EEENSA_ILi32EEEEEENS_10tfloat32_tENS5_IJlSB_lEEESK_SL_NS4_8TiledMMAINS4_8MMA_AtomIJNS4_4SM904GMMA30MMA_64x128x8_F32TF32TF32_SS_TNILNSP_7ScaleInE1ELSR_1EEEEEENS4_6LayoutINS5_IJNSA_ILi2EEESB_SB_EEENS5_IJSB_NSA_ILi0EEESX_EEEEENS5_IJNS4_10UnderscoreES10_S10_EEEEENS4_23SM90_TMA_LOAD_MULTICASTENS4_14ComposedLayoutINS4_7SwizzleILi3ELi4ELi3EEENS4_18smem_ptr_flag_bitsILi32EEENSU_INS5_IJNSA_ILi8EEESI_EEENS5_IJSI_SB_EEEEEEEvNS4_8identityENS4_13SM90_TMA_LOADES1D_vS1E_EENS_8epilogue10collective6detail29Sm90TmaWarpSpecializedAdapterINS1I_15DefaultEpilogueISK_SL_SL_NS1H_6thread17LinearCombinationISK_Li1EffLNS1M_9ScaleType4KindE0ELNS_15FloatRoundStyleE2ESK_EENS1_15EpilogueDefaultEEEEEvvEEEEvNT_6ParamsE,"aw",@nobits
	.sectionflags	@""
	.align	16
	.zero		1024


//--------------------- .nv.shared.reserved.0     --------------------------
	.section	.nv.shared.reserved.0,"aw",@nobits
	.weak		__nv_reservedSMEM_offset_0_alias
	.size		__nv_reservedSMEM_offset_0_alias, 0, 0
	.other		__nv_reservedSMEM_offset_0_alias,@"STO_CUDA_RESERVED_SHARED STV_DEFAULT"
__nv_reservedSMEM_offset_0_alias:
	.zero		0


//--------------------- .nv.global                --------------------------
	.section	.nv.global,"aw",@nobits
.nv.global:
	.type		_ZN40_INTERNAL_1b0ff5b4_4_k_cu_1ef46932_192274cute1_E,@object
	.size		_ZN40_INTERNAL_1b0ff5b4_4_k_cu_1ef46932_192274cute1_E,(_ZN40_INTERNAL_1b0ff5b4_4_k_cu_1ef46932_192274cuda3std3__45__cpo6cbeginE - _ZN40_INTERNAL_1b0ff5b4_4_k_cu_1ef46932_192274cute1_E)
_ZN40_INTERNAL_1b0ff5b4_4_k_cu_1ef46932_192274cute1_E:
	.zero		1
	.type		_ZN40_INTERNAL_1b0ff5b4_4_k_cu_1ef46932_192274cuda3std3__45__cpo6cbeginE,@object
	.size		_ZN40_INTERNAL_1b0ff5b4_4_k_cu_1ef46932_192274cuda3std3__45__cpo6cbeginE,(_ZN40_INTERNAL_1b0ff5b4_4_k_cu_1ef46932_192274cuda3std3__48in_placeE - _ZN40_INTERNAL_1b0ff5b4_4_k_cu_1ef46932_192274cuda3std3__45__cpo6cbeginE)
_ZN40_INTERNAL_1b0ff5b4_4_k_cu_1ef46932_192274cuda3std3__45__cpo6cbeginE:
	.zero		1
	.type		_ZN40_INTERNAL_1b0ff5b4_4_k_cu_1ef46932_192274cuda3std3__48in_placeE,@object
	.size		_ZN40_INTERNAL_1b0ff5b4_4_k_cu_1ef46932_192274cuda3std3__48in_placeE,(_ZN40_INTERNAL_1b0ff5b4_4_k_cu_1ef46932_192274cuda3std6ranges3__45__cpo9iter_moveE - _ZN40_INTERNAL_1b0ff5b4_4_k_cu_1ef46932_192274cuda3std3__48in_placeE)
_ZN40_INTERNAL_1b0ff5b4_4_k_cu_1ef46932_192274cuda3std3__48in_placeE:
	.zero		1
	.type		_ZN40_INTERNAL_1b0ff5b4_4_k_cu_1ef46932_192274cuda3std6ranges3__45__cpo9iter_moveE,@object
	.size		_ZN40_INTERNAL_1b0ff5b4_4_k_cu_1ef46932_192274cuda3std6ranges3__45__cpo9iter_moveE,(_ZN40_INTERNAL_1b0ff5b4_4_k_cu_1ef46932_192274cuda3std3__45__cpo5beginE - _ZN40_INTERNAL_1b0ff5b4_4_k_cu_1ef46932_192274cuda3std6ranges3__45__cpo9iter_moveE)
_ZN40_INTERNAL_1b0ff5b4_4_k_cu_1ef46932_192274cuda3std6ranges3__45__cpo9iter_moveE:
	.zero		1
	.type		_ZN40_INTERNAL_1b0ff5b4_4_k_cu_1ef46932_192274cuda3std3__45__cpo5beginE,@object
	.size		_ZN40_INTERNAL_1b0ff5b4_4_k_cu_1ef46932_192274cuda3std3__45__cpo5beginE,(_ZN40_INTERNAL_1b0ff5b4_4_k_cu_1ef46932_192274cuda3std3__442_GLOBAL__N__1b0ff5b4_4_k_cu_1ef46932_192276ignoreE - _ZN40_INTERNAL_1b0ff5b4_4_k_cu_1ef46932_192274cuda3std3__45__cpo5beginE)
_ZN40_INTERNAL_1b0ff5b4_4_k_cu_1ef46932_192274cuda3std3__45__cpo5beginE:
	.zero		1
	.type		_ZN40_INTERNAL_1b0ff5b4_4_k_cu_1ef46932_192274cuda3std3__442_GLOBAL__N__1b0ff5b4_4_k_cu_1ef46932_192276ignoreE,@object
	.size		_ZN40_INTERNAL_1b0ff5b4_4_k_cu_1ef46932_192274cuda3std3__442_GLOBAL__N__1b0ff5b4_4_k_cu_1ef46932_192276ignoreE,(_ZN40_INTERNAL_1b0ff5b4_4_k_cu_1ef46932_192274cute7productE - _ZN40_INTERNAL_1b0ff5b4_4_k_cu_1ef46932_192274cuda3std3__442_GLOBAL__N__1b0ff5b4_4_k_cu_1ef46932_192276ignoreE)
_ZN40_INTERNAL_1b0ff5b4_4_k_cu_1ef46932_192274cuda3std3__442_GLOBAL__N__1b0ff5b4_4_k_cu_1ef46932_192276ignoreE:
	.zero		1
	.type		_ZN40_INTERNAL_1b0ff5b4_4_k_cu_1ef46932_192274cute7productE,@object
	.size		_ZN40_INTERNAL_1b0ff5b4_4_k_cu_1ef46932_192274cute7productE,(_ZN40_INTERNAL_1b0ff5b4_4_k_cu_1ef46932_192274cuda3std3__45__cpo3endE - _ZN40_INTERNAL_1b0ff5b4_4_k_cu_1ef46932_192274cute7productE)
_ZN40_INTERNAL_1b0ff5b4_4_k_cu_1ef46932_192274cute7productE:
	.zero		1
	.type		_ZN40_INTERNAL_1b0ff5b4_4_k_cu_1ef46932_192274cuda3std3__45__cpo3endE,@object
	.size		_ZN40_INTERNAL_1b0ff5b4_4_k_cu_1ef46932_192274cuda3std3__45__cpo3endE,(_ZN40_INTERNAL_1b0ff5b4_4_k_cu_1ef46932_192274cuda3std3__419piecewise_constructE - _ZN40_INTERNAL_1b0ff5b4_4_k_cu_1ef46932_192274cuda3std3__45__cpo3endE)
_ZN40_INTERNAL_1b0ff5b4_4_k_cu_1ef46932_192274cuda3std3__45__cpo3endE:
	.zero		1
	.type		_ZN40_INTERNAL_1b0ff5b4_4_k_cu_1ef46932_192274cuda3std3__419piecewise_constructE,@object
	.size		_ZN40_INTERNAL_1b0ff5b4_4_k_cu_1ef46932_192274cuda3std3__419piecewise_constructE,(_ZN40_INTERNAL_1b0ff5b4_4_k_cu_1ef46932_192274cuda3std3__45__cpo4cendE - _ZN40_INTERNAL_1b0ff5b4_4_k_cu_1ef46932_192274cuda3std3__419piecewise_constructE)
_ZN40_INTERNAL_1b0ff5b4_4_k_cu_1ef46932_192274cuda3std3__419piecewise_constructE:
	.zero		1
	.type		_ZN40_INTERNAL_1b0ff5b4_4_k_cu_1ef46932_192274cuda3std3__45__cpo4cendE,@object
	.size		_ZN40_INTERNAL_1b0ff5b4_4_k_cu_1ef46932_192274cuda3std3__45__cpo4cendE,(_ZN40_INTERNAL_1b0ff5b4_4_k_cu_1ef46932_192274cuda3std6ranges3__45__cpo4swapE - _ZN40_INTERNAL_1b0ff5b4_4_k_cu_1ef46932_192274cuda3std3__45__cpo4cendE)
_ZN40_INTERNAL_1b0ff5b4_4_k_cu_1ef46932_192274cuda3std3__45__cpo4cendE:
	.zero		1
	.type		_ZN40_INTERNAL_1b0ff5b4_4_k_cu_1ef46932_192274cuda3std6ranges3__45__cpo4swapE,@object
	.size		_ZN40_INTERNAL_1b0ff5b4_4_k_cu_1ef46932_192274cuda3std6ranges3__45__cpo4swapE,(.L_8 - _ZN40_INTERNAL_1b0ff5b4_4_k_cu_1ef46932_192274cuda3std6ranges3__45__cpo4swapE)
_ZN40_INTERNAL_1b0ff5b4_4_k_cu_1ef46932_192274cuda3std6ranges3__45__cpo4swapE:
	.zero		1
.L_8:


//--------------------- .nv.constant0._ZN7cutlass13device_kernelINS_4gemm6kernel13GemmUniversalIN4cute5tupleIJiiiiEEENS1_10collective13CollectiveMmaINS1_34MainloopSm90TmaGmmaWarpSpecializedILi4ENS5_IJNS4_1CILi1EEENSA_ILi4EEESB_EEENS1_35KernelTmaWarpSpecializedCooperativeEEENS5_IJNSA_ILi256EEENSA_ILi128EEENSA_ILi32EEEEEENS_10tfloat32_tENS5_IJlSB_lEEESK_SL_NS4_8TiledMMAINS4_8MMA_AtomIJNS4_4SM904GMMA30MMA_64x128x8_F32TF32TF32_SS_TNILNSP_7ScaleInE1ELSR_1EEEEEENS4_6LayoutINS5_IJNSA_ILi2EEESB_SB_EEENS5_IJSB_NSA_ILi0EEESX_EEEEENS5_IJNS4_10UnderscoreES10_S10_EEEEENS4_23SM90_TMA_LOAD_MULTICASTENS4_14ComposedLayoutINS4_7SwizzleILi3ELi4ELi3EEENS4_18smem_ptr_flag_bitsILi32EEENSU_INS5_IJNSA_ILi8EEESI_EEENS5_IJSI_SB_EEEEEEEvNS4_8identityENS4_13SM90_TMA_LOADES1D_vS1E_EENS_8epilogue10collective6detail29Sm90TmaWarpSpecializedAdapterINS1I_15DefaultEpilogueISK_SL_SL_NS1H_6thread17LinearCombinationISK_Li1EffLNS1M_9ScaleType4KindE0ELNS_15FloatRoundStyleE2ESK_EENS1_15EpilogueDefaultEEEEEvvEEEEvNT_6ParamsE --------------------------
	.section	.nv.constant0._ZN7cutlass13device_kernelINS_4gemm6kernel13GemmUniversalIN4cute5tupleIJiiiiEEENS1_10collective13CollectiveMmaINS1_34MainloopSm90TmaGmmaWarpSpecializedILi4ENS5_IJNS4_1CILi1EEENSA_ILi4EEESB_EEENS1_35KernelTmaWarpSpecializedCooperativeEEENS5_IJNSA_ILi256EEENSA_ILi128EEENSA_ILi32EEEEEENS_10tfloat32_tENS5_IJlSB_lEEESK_SL_NS4_8TiledMMAINS4_8MMA_AtomIJNS4_4SM904GMMA30MMA_64x128x8_F32TF32TF32_SS_TNILNSP_7ScaleInE1ELSR_1EEEEEENS4_6LayoutINS5_IJNSA_ILi2EEESB_SB_EEENS5_IJSB_NSA_ILi0EEESX_EEEEENS5_IJNS4_10UnderscoreES10_S10_EEEEENS4_23SM90_TMA_LOAD_MULTICASTENS4_14ComposedLayoutINS4_7SwizzleILi3ELi4ELi3EEENS4_18smem_ptr_flag_bitsILi32EEENSU_INS5_IJNSA_ILi8EEESI_EEENS5_IJSI_SB_EEEEEEEvNS4_8identityENS4_13SM90_TMA_LOADES1D_vS1E_EENS_8epilogue10collective6detail29Sm90TmaWarpSpecializedAdapterINS1I_15DefaultEpilogueISK_SL_SL_NS1H_6thread17LinearCombinationISK_Li1EffLNS1M_9ScaleType4KindE0ELNS_15FloatRoundStyleE2ESK_EENS1_15EpilogueDefaultEEEEEvvEEEEvNT_6ParamsE,"a",@progbits
	.sectionflags	@""
	.align	4
.nv.constant0._ZN7cutlass13device_kernelINS_4gemm6kernel13GemmUniversalIN4cute5tupleIJiiiiEEENS1_10collective13CollectiveMmaINS1_34MainloopSm90TmaGmmaWarpSpecializedILi4ENS5_IJNS4_1CILi1EEENSA_ILi4EEESB_EEENS1_35KernelTmaWarpSpecializedCooperativeEEENS5_IJNSA_ILi256EEENSA_ILi128EEENSA_ILi32EEEEEENS_10tfloat32_tENS5_IJlSB_lEEESK_SL_NS4_8TiledMMAINS4_8MMA_AtomIJNS4_4SM904GMMA30MMA_64x128x8_F32TF32TF32_SS_TNILNSP_7ScaleInE1ELSR_1EEEEEENS4_6LayoutINS5_IJNSA_ILi2EEESB_SB_EEENS5_IJSB_NSA_ILi0EEESX_EEEEENS5_IJNS4_10UnderscoreES10_S10_EEEEENS4_23SM90_TMA_LOAD_MULTICASTENS4_14ComposedLayoutINS4_7SwizzleILi3ELi4ELi3EEENS4_18smem_ptr_flag_bitsILi32EEENSU_INS5_IJNSA_ILi8EEESI_EEENS5_IJSI_SB_EEEEEEEvNS4_8identityENS4_13SM90_TMA_LOADES1D_vS1E_EENS_8epilogue10collective6detail29Sm90TmaWarpSpecializedAdapterINS1I_15DefaultEpilogueISK_SL_SL_NS1H_6thread17LinearCombinationISK_Li1EffLNS1M_9ScaleType4KindE0ELNS_15FloatRoundStyleE2ESK_EENS1_15EpilogueDefaultEEEEEvvEEEEvNT_6ParamsE:
	.zero		1664


//--------------------- SYMBOLS --------------------------

	.type		.nv.reservedSmem.offset0,@object
	.size		.nv.reservedSmem.offset0,0x4
	.type		__assertfail,@function
